// auto-generated by cutlass_sweep.gemm — config: {"arch": "sm_90", "cluster_m": 4, "cluster_n": 4, "dtype": "fp32", "dtype_b": "fp32", "layout": "nt", "stages": 0, "tile_k": 64, "tile_m": 128, "tile_n": 128}
#include "cutlass/cutlass.h"
#include "cutlass/gemm/collective/collective_builder.hpp"
#include "cutlass/gemm/device/gemm_universal_adapter.h"
#include "cutlass/gemm/kernel/gemm_universal.hpp"
#include "cutlass/epilogue/collective/collective_builder.hpp"

using ElemA = float;
using ElemB = float;
using ElemCD = float;
using Acc  = float;
using TileShape    = cute::Shape<cute::_128, cute::_128, cute::_64>;
using ClusterShape = cute::Shape<cute::_4, cute::_4, cute::_1>;

using CollectiveEpilogue = typename cutlass::epilogue::collective::CollectiveBuilder<
    cutlass::arch::Sm90, cutlass::arch::OpClassTensorOp,
    TileShape, ClusterShape,
    cutlass::epilogue::collective::EpilogueTileAuto,
    Acc, Acc,
    ElemCD, cutlass::layout::RowMajor, 128 / cutlass::sizeof_bits<ElemCD>::value,
    ElemCD, cutlass::layout::RowMajor, 128 / cutlass::sizeof_bits<ElemCD>::value,
    cutlass::epilogue::collective::EpilogueScheduleAuto
  >::CollectiveOp;

using CollectiveMainloop = typename cutlass::gemm::collective::CollectiveBuilder<
    cutlass::arch::Sm90, cutlass::arch::OpClassTensorOp,
    ElemA, cutlass::layout::RowMajor, 128 / cutlass::sizeof_bits<ElemA>::value,
    ElemB, cutlass::layout::ColumnMajor, 128 / cutlass::sizeof_bits<ElemB>::value,
    Acc,
    TileShape, ClusterShape,
    cutlass::gemm::collective::StageCountAutoCarveout<static_cast<int>(sizeof(typename CollectiveEpilogue::SharedStorage))>,
    cutlass::gemm::collective::KernelScheduleAuto
  >::CollectiveOp;

using GemmKernel = cutlass::gemm::kernel::GemmUniversal<
    cute::Shape<int,int,int,int>,
    CollectiveMainloop,
    CollectiveEpilogue
>;
using Gemm = cutlass::gemm::device::GemmUniversalAdapter<GemmKernel>;

// Force the device kernel symbol into the cubin without needing a host main.
auto* _anchor = &cutlass::device_kernel<GemmKernel>;


// ===== COMPILED SASS (sm_90a) =====

	.target	sm_90a

	.elftype	@"ET_EXEC"


//--------------------- .note.nv.tkinfo           --------------------------
	.section	.note.nv.tkinfo,"",@"SHT_NOTE"
	.sectionflags	@"SHF_NOTE_NV_TKINFO"
	.tkinfo
        /*0018*/ 	.word	0x00000002
        /*0030*/ 	.string	""
        /*0030*/ 	.string	"ptxas"
        /*0030*/ 	.string	"Cuda compilation tools, release 13.0, V13.0.88"
        /*0030*/ 	.string	"Build cuda_13.0.r13.0/compiler.36424714_0"
        /*0030*/ 	.string	"-arch sm_90a -m 64 "



//--------------------- .note.nv.cuinfo           --------------------------
	.section	.note.nv.cuinfo,"",@"SHT_NOTE"
	.sectionflags	@"SHF_NOTE_NV_CUINFO"
        /*0018*/ 	.short	0x0002
        /*001a*/ 	.short	0x005a
        /*001c*/ 	.short	0x0082
	.zero		2


//--------------------- .nv.info                  --------------------------
	.section	.nv.info,"",@"SHT_CUDA_INFO"
	.align	4


	//----- nvinfo : EIATTR_REGCOUNT
	.align		4
        /*0000*/ 	.byte	0x04, 0x2f
        /*0002*/ 	.short	(.L_15 - .L_14)
	.align		4
.L_14:
        /*0004*/ 	.word	index@(_ZN7cutlass13device_kernelINS_4gemm6kernel13GemmUniversalIN4cute5tupleIJiiiiEEENS1_10collective13CollectiveMmaINS1_34MainloopSm90TmaGmmaWarpSpecializedILi3ENS5_IJNS4_1CILi4EEESB_NSA_ILi1EEEEEENS1_35KernelTmaWarpSpecializedCooperativeEEENS5_IJNSA_ILi128EEESG_NSA_ILi64EEEEEEfNS5_IJlSC_lEEEfSJ_NS4_8TiledMMAINS4_8MMA_AtomIJNS4_4SM904GMMA30MMA_64x128x8_F32TF32TF32_SS_TNILNSN_7ScaleInE1ELSP_1EEEEEENS4_6LayoutINS5_IJNSA_ILi2EEESC_SC_EEENS5_IJSC_NSA_ILi0EEESV_EEEEENS5_IJNS4_10UnderscoreESY_SY_EEEEENS4_23SM90_TMA_LOAD_MULTICASTENS4_14ComposedLayoutINS4_7SwizzleILi3ELi4ELi3EEENS4_18smem_ptr_flag_bitsILi32EEENSS_INS5_IJNSA_ILi8EEENSA_ILi32EEEEEENS5_IJS18_SC_EEEEEEEvNS4_8identityES11_S1C_vS1D_EENS_8epilogue10collective6detail29Sm90TmaWarpSpecializedAdapterINS1G_15DefaultEpilogueIfSJ_SJ_NS1F_6thread17LinearCombinationIfLi1EffLNS1K_9ScaleType4KindE0ELNS_15FloatRoundStyleE2EfEENS1_15EpilogueDefaultEEEEEvvEEEEvNT_6ParamsE)
        /*0008*/ 	.word	0x000000a8


	//----- nvinfo : EIATTR_FRAME_SIZE
	.align		4
.L_15:
        /*000c*/ 	.byte	0x04, 0x11
        /*000e*/ 	.short	(.L_17 - .L_16)
	.align		4
.L_16:
        /*0010*/ 	.word	index@(_ZN7cutlass13device_kernelINS_4gemm6kernel13GemmUniversalIN4cute5tupleIJiiiiEEENS1_10collective13CollectiveMmaINS1_34MainloopSm90TmaGmmaWarpSpecializedILi3ENS5_IJNS4_1CILi4EEESB_NSA_ILi1EEEEEENS1_35KernelTmaWarpSpecializedCooperativeEEENS5_IJNSA_ILi128EEESG_NSA_ILi64EEEEEEfNS5_IJlSC_lEEEfSJ_NS4_8TiledMMAINS4_8MMA_AtomIJNS4_4SM904GMMA30MMA_64x128x8_F32TF32TF32_SS_TNILNSN_7ScaleInE1ELSP_1EEEEEENS4_6LayoutINS5_IJNSA_ILi2EEESC_SC_EEENS5_IJSC_NSA_ILi0EEESV_EEEEENS5_IJNS4_10UnderscoreESY_SY_EEEEENS4_23SM90_TMA_LOAD_MULTICASTENS4_14ComposedLayoutINS4_7SwizzleILi3ELi4ELi3EEENS4_18smem_ptr_flag_bitsILi32EEENSS_INS5_IJNSA_ILi8EEENSA_ILi32EEEEEENS5_IJS18_SC_EEEEEEEvNS4_8identityES11_S1C_vS1D_EENS_8epilogue10collective6detail29Sm90TmaWarpSpecializedAdapterINS1G_15DefaultEpilogueIfSJ_SJ_NS1F_6thread17LinearCombinationIfLi1EffLNS1K_9ScaleType4KindE0ELNS_15FloatRoundStyleE2EfEENS1_15EpilogueDefaultEEEEEvvEEEEvNT_6ParamsE)
        /*0014*/ 	.word	0x00000000


	//----- nvinfo : EIATTR_MIN_STACK_SIZE
	.align		4
.L_17:
        /*0018*/ 	.byte	0x04, 0x12
        /*001a*/ 	.short	(.L_19 - .L_18)
	.align		4
.L_18:
        /*001c*/ 	.word	index@(_ZN7cutlass13device_kernelINS_4gemm6kernel13GemmUniversalIN4cute5tupleIJiiiiEEENS1_10collective13CollectiveMmaINS1_34MainloopSm90TmaGmmaWarpSpecializedILi3ENS5_IJNS4_1CILi4EEESB_NSA_ILi1EEEEEENS1_35KernelTmaWarpSpecializedCooperativeEEENS5_IJNSA_ILi128EEESG_NSA_ILi64EEEEEEfNS5_IJlSC_lEEEfSJ_NS4_8TiledMMAINS4_8MMA_AtomIJNS4_4SM904GMMA30MMA_64x128x8_F32TF32TF32_SS_TNILNSN_7ScaleInE1ELSP_1EEEEEENS4_6LayoutINS5_IJNSA_ILi2EEESC_SC_EEENS5_IJSC_NSA_ILi0EEESV_EEEEENS5_IJNS4_10UnderscoreESY_SY_EEEEENS4_23SM90_TMA_LOAD_MULTICASTENS4_14ComposedLayoutINS4_7SwizzleILi3ELi4ELi3EEENS4_18smem_ptr_flag_bitsILi32EEENSS_INS5_IJNSA_ILi8EEENSA_ILi32EEEEEENS5_IJS18_SC_EEEEEEEvNS4_8identityES11_S1C_vS1D_EENS_8epilogue10collective6detail29Sm90TmaWarpSpecializedAdapterINS1G_15DefaultEpilogueIfSJ_SJ_NS1F_6thread17LinearCombinationIfLi1EffLNS1K_9ScaleType4KindE0ELNS_15FloatRoundStyleE2EfEENS1_15EpilogueDefaultEEEEEvvEEEEvNT_6ParamsE)
        /*0020*/ 	.word	0x00000000
.L_19:


//--------------------- .nv.compat                --------------------------
	.section	.nv.compat,"",@"SHT_CUDA_COMPAT_INFO"
	.align	4
        /*0000*/ 	.byte	0x02, 0x09, 0x01, 0x00, 0x02, 0x02, 0x04, 0x00, 0x02, 0x05, 0x05, 0x00, 0x03, 0x07, 0x01, 0x01
        /*0010*/ 	.byte	0x02, 0x03, 0x01, 0x00, 0x02, 0x06, 0x01, 0x00, 0x04, 0x0b, 0x08, 0x00, 0x00, 0x00, 0x00, 0x00
        /*0020*/ 	.byte	0x00, 0x00, 0x00, 0x00


//--------------------- .nv.info._ZN7cutlass13device_kernelINS_4gemm6kernel13GemmUniversalIN4cute5tupleIJiiiiEEENS1_10collective13CollectiveMmaINS1_34MainloopSm90TmaGmmaWarpSpecializedILi3ENS5_IJNS4_1CILi4EEESB_NSA_ILi1EEEEEENS1_35KernelTmaWarpSpecializedCooperativeEEENS5_IJNSA_ILi128EEESG_NSA_ILi64EEEEEEfNS5_IJlSC_lEEEfSJ_NS4_8TiledMMAINS4_8MMA_AtomIJNS4_4SM904GMMA30MMA_64x128x8_F32TF32TF32_SS_TNILNSN_7ScaleInE1ELSP_1EEEEEENS4_6LayoutINS5_IJNSA_ILi2EEESC_SC_EEENS5_IJSC_NSA_ILi0EEESV_EEEEENS5_IJNS4_10UnderscoreESY_SY_EEEEENS4_23SM90_TMA_LOAD_MULTICASTENS4_14ComposedLayoutINS4_7SwizzleILi3ELi4ELi3EEENS4_18smem_ptr_flag_bitsILi32EEENSS_INS5_IJNSA_ILi8EEENSA_ILi32EEEEEENS5_IJS18_SC_EEEEEEEvNS4_8identityES11_S1C_vS1D_EENS_8epilogue10collective6detail29Sm90TmaWarpSpecializedAdapterINS1G_15DefaultEpilogueIfSJ_SJ_NS1F_6thread17LinearCombinationIfLi1EffLNS1K_9ScaleType4KindE0ELNS_15FloatRoundStyleE2EfEENS1_15EpilogueDefaultEEEEEvvEEEEvNT_6ParamsE --------------------------
	.section	.nv.info._ZN7cutlass13device_kernelINS_4gemm6kernel13GemmUniversalIN4cute5tupleIJiiiiEEENS1_10collective13CollectiveMmaINS1_34MainloopSm90TmaGmmaWarpSpecializedILi3ENS5_IJNS4_1CILi4EEESB_NSA_ILi1EEEEEENS1_35KernelTmaWarpSpecializedCooperativeEEENS5_IJNSA_ILi128EEESG_NSA_ILi64EEEEEEfNS5_IJlSC_lEEEfSJ_NS4_8TiledMMAINS4_8MMA_AtomIJNS4_4SM904GMMA30MMA_64x128x8_F32TF32TF32_SS_TNILNSN_7ScaleInE1ELSP_1EEEEEENS4_6LayoutINS5_IJNSA_ILi2EEESC_SC_EEENS5_IJSC_NSA_ILi0EEESV_EEEEENS5_IJNS4_10UnderscoreESY_SY_EEEEENS4_23SM90_TMA_LOAD_MULTICASTENS4_14ComposedLayoutINS4_7SwizzleILi3ELi4ELi3EEENS4_18smem_ptr_flag_bitsILi32EEENSS_INS5_IJNSA_ILi8EEENSA_ILi32EEEEEENS5_IJS18_SC_EEEEEEEvNS4_8identityES11_S1C_vS1D_EENS_8epilogue10collective6detail29Sm90TmaWarpSpecializedAdapterINS1G_15DefaultEpilogueIfSJ_SJ_NS1F_6thread17LinearCombinationIfLi1EffLNS1K_9ScaleType4KindE0ELNS_15FloatRoundStyleE2EfEENS1_15EpilogueDefaultEEEEEvvEEEEvNT_6ParamsE,"",@"SHT_CUDA_INFO"
	.sectionflags	@""
	.align	4


	//----- nvinfo : EIATTR_CUDA_API_VERSION
	.align		4
        /*0000*/ 	.byte	0x04, 0x37
        /*0002*/ 	.short	(.L_21 - .L_20)
.L_20:
        /*0004*/ 	.word	0x00000082


	//----- nvinfo : EIATTR_KPARAM_INFO
	.align		4
.L_21:
        /*0008*/ 	.byte	0x04, 0x17
        /*000a*/ 	.short	(.L_23 - .L_22)
.L_22:
        /*000c*/ 	.word	0x00000000
        /*0010*/ 	.short	0x0000
        /*0012*/ 	.short	0x0070
        /*0014*/ 	.byte	0x00, 0xf0, 0x01, 0x10


	//----- nvinfo : EIATTR_SPARSE_MMA_MASK
	.align		4
.L_23:
        /*0018*/ 	.byte	0x03, 0x50
        /*001a*/ 	.short	0x0000


	//----- nvinfo : EIATTR_MAXREG_COUNT
	.align		4
        /*001c*/ 	.byte	0x03, 0x1b
        /*001e*/ 	.short	0x00a8


	//----- nvinfo : EIATTR_NUM_BARRIERS
	.align		4
        /*0020*/ 	.byte	0x02, 0x4c
        /*0022*/ 	.byte	0x01
	.zero		1


	//----- nvinfo : EIATTR_EXTERNS
	.align		4
        /*0024*/ 	.byte	0x04, 0x0f
        /*0026*/ 	.short	(.L_25 - .L_24)


	//   ....[0]....
	.align		4
.L_24:
        /*0028*/ 	.word	index@(__assertfail)


	//----- nvinfo : EIATTR_MERCURY_ISA_VERSION
	.align		4
.L_25:
        /*002c*/ 	.byte	0x03, 0x5f
        /*002e*/ 	.short	0x0101


	//----- nvinfo : EIATTR_INT_WARP_WIDE_INSTR_OFFSETS
	.align		4
        /*0030*/ 	.byte	0x04, 0x31
        /*0032*/ 	.short	(.L_27 - .L_26)


	//   ....[0]....
.L_26:
        /*0034*/ 	.word	0x000004c0


	//   ....[1]....
        /*0038*/ 	.word	0x000004e0


	//   ....[2]....
        /*003c*/ 	.word	0x00000690


	//   ....[3]....
        /*0040*/ 	.word	0x00002280


	//----- nvinfo : EIATTR_COOP_GROUP_MASK_REGIDS
	.align		4
.L_27:
        /*0044*/ 	.byte	0x04, 0x29
        /*0046*/ 	.short	(.L_29 - .L_28)


	//   ....[0]....
.L_28:
        /*0048*/ 	.word	0xffffffff


	//   ....[1]....
        /*004c*/ 	.word	0xffffffff


	//   ....[2]....
        /*0050*/ 	.word	0xffffffff


	//   ....[3]....
        /*0054*/ 	.word	0xffffffff


	//   ....[4]....
        /*0058*/ 	.word	0xffffffff


	//   ....[5]....
        /*005c*/ 	.word	0xffffffff


	//----- nvinfo : EIATTR_COOP_GROUP_INSTR_OFFSETS
	.align		4
.L_29:
        /*0060*/ 	.byte	0x04, 0x28
        /*0062*/ 	.short	(.L_31 - .L_30)


	//   ....[0]....
.L_30:
        /*0064*/ 	.word	0x00000060


	//   ....[1]....
        /*0068*/ 	.word	0x00000070


	//   ....[2]....
        /*006c*/ 	.word	0x00000130


	//   ....[3]....
        /*0070*/ 	.word	0x000002e0


	//   ....[4]....
        /*0074*/ 	.word	0x00000800


	//   ....[5]....
        /*0078*/ 	.word	0x00001480


	//----- nvinfo : EIATTR_REG_RECONFIG
	.align		4
.L_31:
        /*007c*/ 	.byte	0x01, 0x54
	.zero		2


	//----- nvinfo : EIATTR_SYSCALL_OFFSETS
	.align		4
        /*0080*/ 	.byte	0x04, 0x46
        /*0082*/ 	.short	(.L_33 - .L_32)


	//   ....[0]....
.L_32:
        /*0084*/ 	.word	0x00001670


	//----- nvinfo : EIATTR_MBARRIER_INSTR_OFFSETS
	.align		4
.L_33:
        /*0088*/ 	.byte	0x04, 0x39
        /*008a*/ 	.short	(.L_35 - .L_34)


	//   ....[0]....
.L_34:
        /*008c*/ 	.word	0x00000250
        /*0090*/ 	.word	0x000000ff
        /*0094*/ 	.word	0x00000000
        /*0098*/ 	.short	0x0100
        /*009a*/ 	.byte	0x08
	.zero		1


	//   ....[1]....
        /*009c*/ 	.word	0x00000260
        /*00a0*/ 	.word	0x000000ff
        /*00a4*/ 	.word	0x00000018
        /*00a8*/ 	.short	0x0100
        /*00aa*/ 	.byte	0x08
	.zero		1


	//   ....[2]....
        /*00ac*/ 	.word	0x00000270
        /*00b0*/ 	.word	0x000000ff
        /*00b4*/ 	.word	0x00000008
        /*00b8*/ 	.short	0x0100
        /*00ba*/ 	.byte	0x08
	.zero		1


	//   ....[3]....
        /*00bc*/ 	.word	0x00000280
        /*00c0*/ 	.word	0x000000ff
        /*00c4*/ 	.word	0x00000020
        /*00c8*/ 	.short	0x0100
        /*00ca*/ 	.byte	0x08
	.zero		1


	//   ....[4]....
        /*00cc*/ 	.word	0x00000290
        /*00d0*/ 	.word	0x000000ff
        /*00d4*/ 	.word	0x00000010
        /*00d8*/ 	.short	0x0100
        /*00da*/ 	.byte	0x08
	.zero		1


	//   ....[5]....
        /*00dc*/ 	.word	0x000002a0
        /*00e0*/ 	.word	0x000000ff
        /*00e4*/ 	.word	0x00000028
        /*00e8*/ 	.short	0x0100
        /*00ea*/ 	.byte	0x08
	.zero		1


	//   ....[6]....
        /*00ec*/ 	.word	0x00000710
        /*00f0*/ 	.word	0x000000ff
        /*00f4*/ 	.word	0x00000040
        /*00f8*/ 	.short	0x0100
        /*00fa*/ 	.byte	0x06
	.zero		1


	//   ....[7]....
        /*00fc*/ 	.word	0x000007b0
        /*0100*/ 	.word	0x000000ff
        /*0104*/ 	.word	0x00000048
        /*0108*/ 	.short	0x0100
        /*010a*/ 	.byte	0x06
	.zero		1


	//   ....[8]....
        /*010c*/ 	.word	0x00001730
        /*0110*/ 	.word	0x00000003
        /*0114*/ 	.word	0x00000000
        /*0118*/ 	.short	0x010a
        /*011a*/ 	.byte	0x3f
	.zero		1


	//   ....[9]....
        /*011c*/ 	.word	0x00001790
        /*0120*/ 	.word	0x00000003
        /*0124*/ 	.word	0x00000000
        /*0128*/ 	.short	0x010a
        /*012a*/ 	.byte	0x3f
	.zero		1


	//   ....[10]....
        /*012c*/ 	.word	0x00001cd0
        /*0130*/ 	.word	0x00000005
        /*0134*/ 	.word	0x00000000
        /*0138*/ 	.short	0x010a
        /*013a*/ 	.byte	0x3f
	.zero		1


	//   ....[11]....
        /*013c*/ 	.word	0x00001d10
        /*0140*/ 	.word	0x00000005
        /*0144*/ 	.word	0x00000000
        /*0148*/ 	.short	0x010a
        /*014a*/ 	.byte	0x3f
	.zero		1


	//   ....[12]....
        /*014c*/ 	.word	0x00002130
        /*0150*/ 	.word	0x00000004
        /*0154*/ 	.word	0x00000000
        /*0158*/ 	.short	0x0101
        /*015a*/ 	.byte	0x3f
	.zero		1


	//   ....[13]....
        /*015c*/ 	.word	0x00002320
        /*0160*/ 	.word	0x00000000
        /*0164*/ 	.word	0x00000000
        /*0168*/ 	.short	0x0101
        /*016a*/ 	.byte	0x3f
	.zero		1


	//   ....[14]....
        /*016c*/ 	.word	0x00006900
        /*0170*/ 	.word	0x00000015
        /*0174*/ 	.word	0x00000018
        /*0178*/ 	.short	0x010a
        /*017a*/ 	.byte	0x3f
	.zero		1


	//   ....[15]....
        /*017c*/ 	.word	0x00006d80
        /*0180*/ 	.word	0x00000006
        /*0184*/ 	.word	0x00000048
        /*0188*/ 	.short	0x0101
        /*018a*/ 	.byte	0x3f
	.zero		1


	//   ....[16]....
        /*018c*/ 	.word	0x000074b0
        /*0190*/ 	.word	0x00000007
        /*0194*/ 	.word	0x00000000
        /*0198*/ 	.short	0x010a
        /*019a*/ 	.byte	0x3f
	.zero		1


	//   ....[17]....
        /*019c*/ 	.word	0x00007530
        /*01a0*/ 	.word	0x00000006
        /*01a4*/ 	.word	0x00000000
        /*01a8*/ 	.short	0x010a
        /*01aa*/ 	.byte	0x3f
	.zero		1


	//   ....[18]....
        /*01ac*/ 	.word	0x000075c0
        /*01b0*/ 	.word	0x00000003
        /*01b4*/ 	.word	0x00000000
        /*01b8*/ 	.short	0x010a
        /*01ba*/ 	.byte	0x3f
	.zero		1


	//   ....[19]....
        /*01bc*/ 	.word	0x00007620
        /*01c0*/ 	.word	0x00000003
        /*01c4*/ 	.word	0x00000000
        /*01c8*/ 	.short	0x010a
        /*01ca*/ 	.byte	0x3f
	.zero		1


	//   ....[20]....
        /*01cc*/ 	.word	0x00007670
        /*01d0*/ 	.word	0x00000005
        /*01d4*/ 	.word	0x00000000
        /*01d8*/ 	.short	0x010a
        /*01da*/ 	.byte	0x3f
	.zero		1


	//   ....[21]....
        /*01dc*/ 	.word	0x00007740
        /*01e0*/ 	.word	0x00000015
        /*01e4*/ 	.word	0x00000018
        /*01e8*/ 	.short	0x010a
        /*01ea*/ 	.byte	0x3f
	.zero		1


	//   ....[22]....
        /*01ec*/ 	.word	0x00007810
        /*01f0*/ 	.word	0x00000007
        /*01f4*/ 	.word	0x00000000
        /*01f8*/ 	.short	0x010a
        /*01fa*/ 	.byte	0x3f
	.zero		1


	//   ....[23]....
        /*01fc*/ 	.word	0x00007860
        /*0200*/ 	.word	0x00000006
        /*0204*/ 	.word	0x00000000
        /*0208*/ 	.short	0x010a
        /*020a*/ 	.byte	0x3f
	.zero		1


	//----- nvinfo : EIATTR_NUM_MBARRIERS
	.align		4
.L_35:
        /*020c*/ 	.byte	0x03, 0x38
        /*020e*/ 	.short	0x0008


	//----- nvinfo : EIATTR_EXIT_INSTR_OFFSETS
	.align		4
        /*0210*/ 	.byte	0x04, 0x1c
        /*0212*/ 	.short	(.L_37 - .L_36)


	//   ....[0]....
.L_36:
        /*0214*/ 	.word	0x000009d0


	//   ....[1]....
        /*0218*/ 	.word	0x000011e0


	//   ....[2]....
        /*021c*/ 	.word	0x00005f70


	//   ....[3]....
        /*0220*/ 	.word	0x000064d0


	//   ....[4]....
        /*0224*/ 	.word	0x00007610


	//----- nvinfo : EIATTR_MAX_THREADS
	.align		4
.L_37:
        /*0228*/ 	.byte	0x04, 0x05
        /*022a*/ 	.short	(.L_39 - .L_38)
.L_38:
        /*022c*/ 	.word	0x00000180
        /*0230*/ 	.word	0x00000001
        /*0234*/ 	.word	0x00000001


	//----- nvinfo : EIATTR_CRS_STACK_SIZE
	.align		4
.L_39:
        /*0238*/ 	.byte	0x04, 0x1e
        /*023a*/ 	.short	(.L_41 - .L_40)
.L_40:
        /*023c*/ 	.word	0x00000000


	//----- nvinfo : EIATTR_CBANK_PARAM_SIZE
	.align		4
.L_41:
        /*0240*/ 	.byte	0x03, 0x19
        /*0242*/ 	.short	0x0470


	//----- nvinfo : EIATTR_PARAM_CBANK
	.align		4
        /*0244*/ 	.byte	0x04, 0x0a
        /*0246*/ 	.short	(.L_43 - .L_42)
	.align		4
.L_42:
        /*0248*/ 	.word	index@(.nv.constant0._ZN7cutlass13device_kernelINS_4gemm6kernel13GemmUniversalIN4cute5tupleIJiiiiEEENS1_10collective13CollectiveMmaINS1_34MainloopSm90TmaGmmaWarpSpecializedILi3ENS5_IJNS4_1CILi4EEESB_NSA_ILi1EEEEEENS1_35KernelTmaWarpSpecializedCooperativeEEENS5_IJNSA_ILi128EEESG_NSA_ILi64EEEEEEfNS5_IJlSC_lEEEfSJ_NS4_8TiledMMAINS4_8MMA_AtomIJNS4_4SM904GMMA30MMA_64x128x8_F32TF32TF32_SS_TNILNSN_7ScaleInE1ELSP_1EEEEEENS4_6LayoutINS5_IJNSA_ILi2EEESC_SC_EEENS5_IJSC_NSA_ILi0EEESV_EEEEENS5_IJNS4_10UnderscoreESY_SY_EEEEENS4_23SM90_TMA_LOAD_MULTICASTENS4_14ComposedLayoutINS4_7SwizzleILi3ELi4ELi3EEENS4_18smem_ptr_flag_bitsILi32EEENSS_INS5_IJNSA_ILi8EEENSA_ILi32EEEEEENS5_IJS18_SC_EEEEEEEvNS4_8identityES11_S1C_vS1D_EENS_8epilogue10collective6detail29Sm90TmaWarpSpecializedAdapterINS1G_15DefaultEpilogueIfSJ_SJ_NS1F_6thread17LinearCombinationIfLi1EffLNS1K_9ScaleType4KindE0ELNS_15FloatRoundStyleE2EfEENS1_15EpilogueDefaultEEEEEvvEEEEvNT_6ParamsE)
        /*024c*/ 	.short	0x0210
        /*024e*/ 	.short	0x0470


	//----- nvinfo : EIATTR_SW_WAR
	.align		4
.L_43:
        /*0250*/ 	.byte	0x04, 0x36
        /*0252*/ 	.short	(.L_45 - .L_44)
.L_44:
        /*0254*/ 	.word	0x00000008
.L_45:


//--------------------- .nv.callgraph             --------------------------
	.section	.nv.callgraph,"",@"SHT_CUDA_CALLGRAPH"
	.align	4
	.sectionentsize	8
	.align		4
        /*0000*/ 	.word	0x00000000
	.align		4
        /*0004*/ 	.word	0xffffffff
	.align		4
        /*0008*/ 	.word	index@(_ZN7cutlass13device_kernelINS_4gemm6kernel13GemmUniversalIN4cute5tupleIJiiiiEEENS1_10collective13CollectiveMmaINS1_34MainloopSm90TmaGmmaWarpSpecializedILi3ENS5_IJNS4_1CILi4EEESB_NSA_ILi1EEEEEENS1_35KernelTmaWarpSpecializedCooperativeEEENS5_IJNSA_ILi128EEESG_NSA_ILi64EEEEEEfNS5_IJlSC_lEEEfSJ_NS4_8TiledMMAINS4_8MMA_AtomIJNS4_4SM904GMMA30MMA_64x128x8_F32TF32TF32_SS_TNILNSN_7ScaleInE1ELSP_1EEEEEENS4_6LayoutINS5_IJNSA_ILi2EEESC_SC_EEENS5_IJSC_NSA_ILi0EEESV_EEEEENS5_IJNS4_10UnderscoreESY_SY_EEEEENS4_23SM90_TMA_LOAD_MULTICASTENS4_14ComposedLayoutINS4_7SwizzleILi3ELi4ELi3EEENS4_18smem_ptr_flag_bitsILi32EEENSS_INS5_IJNSA_ILi8EEENSA_ILi32EEEEEENS5_IJS18_SC_EEEEEEEvNS4_8identityES11_S1C_vS1D_EENS_8epilogue10collective6detail29Sm90TmaWarpSpecializedAdapterINS1G_15DefaultEpilogueIfSJ_SJ_NS1F_6thread17LinearCombinationIfLi1EffLNS1K_9ScaleType4KindE0ELNS_15FloatRoundStyleE2EfEENS1_15EpilogueDefaultEEEEEvvEEEEvNT_6ParamsE)
	.align		4
        /*000c*/ 	.word	index@(__assertfail)
	.align		4
        /*0010*/ 	.word	0x00000000
	.align		4
        /*0014*/ 	.word	0xfffffffe
	.align		4
        /*0018*/ 	.word	0x00000000
	.align		4
        /*001c*/ 	.word	0xfffffffd
	.align		4
        /*0020*/ 	.word	0x00000000
	.align		4
        /*0024*/ 	.word	0xfffffffc


//--------------------- .nv.constant4             --------------------------
	.section	.nv.constant4,"a",@progbits
	.align	8
	.align		8
.nv.constant4:
        /*0000*/ 	.dword	__assertfail
	.align		8
        /*0008*/ 	.dword	__unnamed_1
	.align		8
        /*0010*/ 	.dword	_ZN40_INTERNAL_37436daf_4_k_cu_4d17f2d9_230434cuda3std3__45__cpo5beginE
	.align		8
        /*0018*/ 	.dword	_ZN40_INTERNAL_37436daf_4_k_cu_4d17f2d9_230434cuda3std3__45__cpo3endE
	.align		8
        /*0020*/ 	.dword	_ZN40_INTERNAL_37436daf_4_k_cu_4d17f2d9_230434cuda3std3__45__cpo6cbeginE
	.align		8
        /*0028*/ 	.dword	_ZN40_INTERNAL_37436daf_4_k_cu_4d17f2d9_230434cuda3std3__45__cpo4cendE
	.align		8
        /*0030*/ 	.dword	_ZN40_INTERNAL_37436daf_4_k_cu_4d17f2d9_230434cuda3std3__442_GLOBAL__N__37436daf_4_k_cu_4d17f2d9_230436ignoreE
	.align		8
        /*0038*/ 	.dword	_ZN40_INTERNAL_37436daf_4_k_cu_4d17f2d9_230434cuda3std3__419piecewise_constructE
	.align		8
        /*0040*/ 	.dword	_ZN40_INTERNAL_37436daf_4_k_cu_4d17f2d9_230434cuda3std3__48in_placeE
	.align		8
        /*0048*/ 	.dword	_ZN40_INTERNAL_37436daf_4_k_cu_4d17f2d9_230434cuda3std6ranges3__45__cpo4swapE
	.align		8
        /*0050*/ 	.dword	_ZN40_INTERNAL_37436daf_4_k_cu_4d17f2d9_230434cuda3std6ranges3__45__cpo9iter_moveE
	.align		8
        /*0058*/ 	.dword	_ZN40_INTERNAL_37436daf_4_k_cu_4d17f2d9_230434cute7productE
	.align		8
        /*0060*/ 	.dword	_ZN40_INTERNAL_37436daf_4_k_cu_4d17f2d9_230434cute1_E
	.align		8
        /*0068*/ 	.dword	$str$22
	.align		8
        /*0070*/ 	.dword	$str$23


//--------------------- .text._ZN7cutlass13device_kernelINS_4gemm6kernel13GemmUniversalIN4cute5tupleIJiiiiEEENS1_10collective13CollectiveMmaINS1_34MainloopSm90TmaGmmaWarpSpecializedILi3ENS5_IJNS4_1CILi4EEESB_NSA_ILi1EEEEEENS1_35KernelTmaWarpSpecializedCooperativeEEENS5_IJNSA_ILi128EEESG_NSA_ILi64EEEEEEfNS5_IJlSC_lEEEfSJ_NS4_8TiledMMAINS4_8MMA_AtomIJNS4_4SM904GMMA30MMA_64x128x8_F32TF32TF32_SS_TNILNSN_7ScaleInE1ELSP_1EEEEEENS4_6LayoutINS5_IJNSA_ILi2EEESC_SC_EEENS5_IJSC_NSA_ILi0EEESV_EEEEENS5_IJNS4_10UnderscoreESY_SY_EEEEENS4_23SM90_TMA_LOAD_MULTICASTENS4_14ComposedLayoutINS4_7SwizzleILi3ELi4ELi3EEENS4_18smem_ptr_flag_bitsILi32EEENSS_INS5_IJNSA_ILi8EEENSA_ILi32EEEEEENS5_IJS18_SC_EEEEEEEvNS4_8identityES11_S1C_vS1D_EENS_8epilogue10collective6detail29Sm90TmaWarpSpecializedAdapterINS1G_15DefaultEpilogueIfSJ_SJ_NS1F_6thread17LinearCombinationIfLi1EffLNS1K_9ScaleType4KindE0ELNS_15FloatRoundStyleE2EfEENS1_15EpilogueDefaultEEEEEvvEEEEvNT_6ParamsE --------------------------
	.section	.text._ZN7cutlass13device_kernelINS_4gemm6kernel13GemmUniversalIN4cute5tupleIJiiiiEEENS1_10collective13CollectiveMmaINS1_34MainloopSm90TmaGmmaWarpSpecializedILi3ENS5_IJNS4_1CILi4EEESB_NSA_ILi1EEEEEENS1_35KernelTmaWarpSpecializedCooperativeEEENS5_IJNSA_ILi128EEESG_NSA_ILi64EEEEEEfNS5_IJlSC_lEEEfSJ_NS4_8TiledMMAINS4_8MMA_AtomIJNS4_4SM904GMMA30MMA_64x128x8_F32TF32TF32_SS_TNILNSN_7ScaleInE1ELSP_1EEEEEENS4_6LayoutINS5_IJNSA_ILi2EEESC_SC_EEENS5_IJSC_NSA_ILi0EEESV_EEEEENS5_IJNS4_10UnderscoreESY_SY_EEEEENS4_23SM90_TMA_LOAD_MULTICASTENS4_14ComposedLayoutINS4_7SwizzleILi3ELi4ELi3EEENS4_18smem_ptr_flag_bitsILi32EEENSS_INS5_IJNSA_ILi8EEENSA_ILi32EEEEEENS5_IJS18_SC_EEEEEEEvNS4_8identityES11_S1C_vS1D_EENS_8epilogue10collective6detail29Sm90TmaWarpSpecializedAdapterINS1G_15DefaultEpilogueIfSJ_SJ_NS1F_6thread17LinearCombinationIfLi1EffLNS1K_9ScaleType4KindE0ELNS_15FloatRoundStyleE2EfEENS1_15EpilogueDefaultEEEEEvvEEEEvNT_6ParamsE,"ax",@progbits
	.align	128
.text._ZN7cutlass13device_kernelINS_4gemm6kernel13GemmUniversalIN4cute5tupleIJiiiiEEENS1_10collective13CollectiveMmaINS1_34MainloopSm90TmaGmmaWarpSpecializedILi3ENS5_IJNS4_1CILi4EEESB_NSA_ILi1EEEEEENS1_35KernelTmaWarpSpecializedCooperativeEEENS5_IJNSA_ILi128EEESG_NSA_ILi64EEEEEEfNS5_IJlSC_lEEEfSJ_NS4_8TiledMMAINS4_8MMA_AtomIJNS4_4SM904GMMA30MMA_64x128x8_F32TF32TF32_SS_TNILNSN_7ScaleInE1ELSP_1EEEEEENS4_6LayoutINS5_IJNSA_ILi2EEESC_SC_EEENS5_IJSC_NSA_ILi0EEESV_EEEEENS5_IJNS4_10UnderscoreESY_SY_EEEEENS4_23SM90_TMA_LOAD_MULTICASTENS4_14ComposedLayoutINS4_7SwizzleILi3ELi4ELi3EEENS4_18smem_ptr_flag_bitsILi32EEENSS_INS5_IJNSA_ILi8EEENSA_ILi32EEEEEENS5_IJS18_SC_EEEEEEEvNS4_8identityES11_S1C_vS1D_EENS_8epilogue10collective6detail29Sm90TmaWarpSpecializedAdapterINS1G_15DefaultEpilogueIfSJ_SJ_NS1F_6thread17LinearCombinationIfLi1EffLNS1K_9ScaleType4KindE0ELNS_15FloatRoundStyleE2EfEENS1_15EpilogueDefaultEEEEEvvEEEEvNT_6ParamsE:
        .type           _ZN7cutlass13device_kernelINS_4gemm6kernel13GemmUniversalIN4cute5tupleIJiiiiEEENS1_10collective13CollectiveMmaINS1_34MainloopSm90TmaGmmaWarpSpecializedILi3ENS5_IJNS4_1CILi4EEESB_NSA_ILi1EEEEEENS1_35KernelTmaWarpSpecializedCooperativeEEENS5_IJNSA_ILi128EEESG_NSA_ILi64EEEEEEfNS5_IJlSC_lEEEfSJ_NS4_8TiledMMAINS4_8MMA_AtomIJNS4_4SM904GMMA30MMA_64x128x8_F32TF32TF32_SS_TNILNSN_7ScaleInE1ELSP_1EEEEEENS4_6LayoutINS5_IJNSA_ILi2EEESC_SC_EEENS5_IJSC_NSA_ILi0EEESV_EEEEENS5_IJNS4_10UnderscoreESY_SY_EEEEENS4_23SM90_TMA_LOAD_MULTICASTENS4_14ComposedLayoutINS4_7SwizzleILi3ELi4ELi3EEENS4_18smem_ptr_flag_bitsILi32EEENSS_INS5_IJNSA_ILi8EEENSA_ILi32EEEEEENS5_IJS18_SC_EEEEEEEvNS4_8identityES11_S1C_vS1D_EENS_8epilogue10collective6detail29Sm90TmaWarpSpecializedAdapterINS1G_15DefaultEpilogueIfSJ_SJ_NS1F_6thread17LinearCombinationIfLi1EffLNS1K_9ScaleType4KindE0ELNS_15FloatRoundStyleE2EfEENS1_15EpilogueDefaultEEEEEvvEEEEvNT_6ParamsE,@function
        .size           _ZN7cutlass13device_kernelINS_4gemm6kernel13GemmUniversalIN4cute5tupleIJiiiiEEENS1_10collective13CollectiveMmaINS1_34MainloopSm90TmaGmmaWarpSpecializedILi3ENS5_IJNS4_1CILi4EEESB_NSA_ILi1EEEEEENS1_35KernelTmaWarpSpecializedCooperativeEEENS5_IJNSA_ILi128EEESG_NSA_ILi64EEEEEEfNS5_IJlSC_lEEEfSJ_NS4_8TiledMMAINS4_8MMA_AtomIJNS4_4SM904GMMA30MMA_64x128x8_F32TF32TF32_SS_TNILNSN_7ScaleInE1ELSP_1EEEEEENS4_6LayoutINS5_IJNSA_ILi2EEESC_SC_EEENS5_IJSC_NSA_ILi0EEESV_EEEEENS5_IJNS4_10UnderscoreESY_SY_EEEEENS4_23SM90_TMA_LOAD_MULTICASTENS4_14ComposedLayoutINS4_7SwizzleILi3ELi4ELi3EEENS4_18smem_ptr_flag_bitsILi32EEENSS_INS5_IJNSA_ILi8EEENSA_ILi32EEEEEENS5_IJS18_SC_EEEEEEEvNS4_8identityES11_S1C_vS1D_EENS_8epilogue10collective6detail29Sm90TmaWarpSpecializedAdapterINS1G_15DefaultEpilogueIfSJ_SJ_NS1F_6thread17LinearCombinationIfLi1EffLNS1K_9ScaleType4KindE0ELNS_15FloatRoundStyleE2EfEENS1_15EpilogueDefaultEEEEEvvEEEEvNT_6ParamsE,(.L_x_195 - _ZN7cutlass13device_kernelINS_4gemm6kernel13GemmUniversalIN4cute5tupleIJiiiiEEENS1_10collective13CollectiveMmaINS1_34MainloopSm90TmaGmmaWarpSpecializedILi3ENS5_IJNS4_1CILi4EEESB_NSA_ILi1EEEEEENS1_35KernelTmaWarpSpecializedCooperativeEEENS5_IJNSA_ILi128EEESG_NSA_ILi64EEEEEEfNS5_IJlSC_lEEEfSJ_NS4_8TiledMMAINS4_8MMA_AtomIJNS4_4SM904GMMA30MMA_64x128x8_F32TF32TF32_SS_TNILNSN_7ScaleInE1ELSP_1EEEEEENS4_6LayoutINS5_IJNSA_ILi2EEESC_SC_EEENS5_IJSC_NSA_ILi0EEESV_EEEEENS5_IJNS4_10UnderscoreESY_SY_EEEEENS4_23SM90_TMA_LOAD_MULTICASTENS4_14ComposedLayoutINS4_7SwizzleILi3ELi4ELi3EEENS4_18smem_ptr_flag_bitsILi32EEENSS_INS5_IJNSA_ILi8EEENSA_ILi32EEEEEENS5_IJS18_SC_EEEEEEEvNS4_8identityES11_S1C_vS1D_EENS_8epilogue10collective6detail29Sm90TmaWarpSpecializedAdapterINS1G_15DefaultEpilogueIfSJ_SJ_NS1F_6thread17LinearCombinationIfLi1EffLNS1K_9ScaleType4KindE0ELNS_15FloatRoundStyleE2EfEENS1_15EpilogueDefaultEEEEEvvEEEEvNT_6ParamsE)
        .other          _ZN7cutlass13device_kernelINS_4gemm6kernel13GemmUniversalIN4cute5tupleIJiiiiEEENS1_10collective13CollectiveMmaINS1_34MainloopSm90TmaGmmaWarpSpecializedILi3ENS5_IJNS4_1CILi4EEESB_NSA_ILi1EEEEEENS1_35KernelTmaWarpSpecializedCooperativeEEENS5_IJNSA_ILi128EEESG_NSA_ILi64EEEEEEfNS5_IJlSC_lEEEfSJ_NS4_8TiledMMAINS4_8MMA_AtomIJNS4_4SM904GMMA30MMA_64x128x8_F32TF32TF32_SS_TNILNSN_7ScaleInE1ELSP_1EEEEEENS4_6LayoutINS5_IJNSA_ILi2EEESC_SC_EEENS5_IJSC_NSA_ILi0EEESV_EEEEENS5_IJNS4_10UnderscoreESY_SY_EEEEENS4_23SM90_TMA_LOAD_MULTICASTENS4_14ComposedLayoutINS4_7SwizzleILi3ELi4ELi3EEENS4_18smem_ptr_flag_bitsILi32EEENSS_INS5_IJNSA_ILi8EEENSA_ILi32EEEEEENS5_IJS18_SC_EEEEEEEvNS4_8identityES11_S1C_vS1D_EENS_8epilogue10collective6detail29Sm90TmaWarpSpecializedAdapterINS1G_15DefaultEpilogueIfSJ_SJ_NS1F_6thread17LinearCombinationIfLi1EffLNS1K_9ScaleType4KindE0ELNS_15FloatRoundStyleE2EfEENS1_15EpilogueDefaultEEEEEvvEEEEvNT_6ParamsE,@"STO_CUDA_ENTRY STV_DEFAULT"
_ZN7cutlass13device_kernelINS_4gemm6kernel13GemmUniversalIN4cute5tupleIJiiiiEEENS1_10collective13CollectiveMmaINS1_34MainloopSm90TmaGmmaWarpSpecializedILi3ENS5_IJNS4_1CILi4EEESB_NSA_ILi1EEEEEENS1_35KernelTmaWarpSpecializedCooperativeEEENS5_IJNSA_ILi128EEESG_NSA_ILi64EEEEEEfNS5_IJlSC_lEEEfSJ_NS4_8TiledMMAINS4_8MMA_AtomIJNS4_4SM904GMMA30MMA_64x128x8_F32TF32TF32_SS_TNILNSN_7ScaleInE1ELSP_1EEEEEENS4_6LayoutINS5_IJNSA_ILi2EEESC_SC_EEENS5_IJSC_NSA_ILi0EEESV_EEEEENS5_IJNS4_10UnderscoreESY_SY_EEEEENS4_23SM90_TMA_LOAD_MULTICASTENS4_14ComposedLayoutINS4_7SwizzleILi3ELi4ELi3EEENS4_18smem_ptr_flag_bitsILi32EEENSS_INS5_IJNSA_ILi8EEENSA_ILi32EEEEEENS5_IJS18_SC_EEEEEEEvNS4_8identityES11_S1C_vS1D_EENS_8epilogue10collective6detail29Sm90TmaWarpSpecializedAdapterINS1G_15DefaultEpilogueIfSJ_SJ_NS1F_6thread17LinearCombinationIfLi1EffLNS1K_9ScaleType4KindE0ELNS_15FloatRoundStyleE2EfEENS1_15EpilogueDefaultEEEEEvvEEEEvNT_6ParamsE:
[----:B------:R-:W0:Y:S01]  /*0000*/  LDC R1, c[0x0][0x28] ;  /* 0x00000a00ff017b82 */ /* 0x000e220000000800 */
[----:B------:R-:W1:Y:S01]  /*0010*/  S2R R95, SR_TID.X ;  /* 0x00000000005f7919 */ /* 0x000e620000002100 */
[----:B------:R-:W-:Y:S01]  /*0020*/  ELECT P0, URZ, PT ;  /* 0x00000000003f782f */ /* 0x000fe20003800000 */
[----:B------:R-:W-:Y:S01]  /*0030*/  BSSY B0, `(.L_x_0) ;  /* 0x000000f000007945 */ /* 0x000fe20003800000 */
[--C-:B-1----:R-:W-:Y:S02]  /*0040*/  SHF.R.U32.HI R0, RZ, 0x5, R95.reuse ;  /* 0x00000005ff007819 */ /* 0x102fe4000001165f */
[----:B------:R-:W-:-:S03]  /*0050*/  SHF.R.U32.HI R7, RZ, 0x7, R95 ;  /* 0x00000007ff077819 */ /* 0x000fc6000001165f */
[----:B------:R-:W1:Y:S04]  /*0060*/  SHFL.IDX PT, R3, R0, RZ, 0x1f ;  /* 0x00001fff00037589 */ /* 0x000e6800000e0000 */
[----:B------:R2:W3:Y:S01]  /*0070*/  SHFL.IDX PT, R2, R7, RZ, 0x1f ;  /* 0x00001fff07027589 */ /* 0x0004e200000e0000 */
[----:B-1----:R-:W-:-:S13]  /*0080*/  ISETP.NE.OR P0, PT, R3, RZ, !P0 ;  /* 0x000000ff0300720c */ /* 0x002fda0004705670 */
[----:B0-23--:R-:W-:Y:S05]  /*0090*/  @P0 BRA `(.L_x_1) ;  /* 0x0000000000200947 */ /* 0x00dfea0003800000 */
[----:B------:R-:W-:Y:S02]  /*00a0*/  ULDC.64 UR4, c[0x0][0x198] ;  /* 0x0000660000047ab9 */ /* 0x000fe40000000a00 */
[----:B------:R-:W-:Y:S02]  /*00b0*/  UIADD3 UR6, UP0, UR4, 0xf0, URZ ;  /* 0x000000f004067890 */ /* 0x000fe4000ff1e03f */
[----:B------:R-:W-:Y:S02]  /*00c0*/  UIADD3 UR4, UP1, UR4, 0x1f0, URZ ;  /* 0x000001f004047890 */ /* 0x000fe4000ff3e03f */
[----:B------:R-:W-:Y:S02]  /*00d0*/  UIADD3.X UR7, URZ, UR5, URZ, UP0, !UPT ;  /* 0x000000053f077290 */ /* 0x000fe400087fe43f */
[----:B------:R-:W-:-:S07]  /*00e0*/  UIADD3.X UR5, URZ, UR5, URZ, UP1, !UPT ;  /* 0x000000053f057290 */ /* 0x000fce0008ffe43f */
[----:B------:R0:W-:Y:S02]  /*00f0*/  UTMACCTL.PF [UR6] ;  /* 0x00000000060079b9 */ /* 0x0001e40008040000 */
[----:B------:R0:W-:Y:S02]  /*0100*/  UTMACCTL.PF [UR4] ;  /* 0x00000000040079b9 */ /* 0x0001e40008040000 */
[----:B0-----:R-:W-:Y:S01]  /*0110*/  NOP ;  /* 0x0000000000007918 */ /* 0x001fe20000000000 */
.L_x_1:
[----:B------:R-:W-:Y:S05]  /*0120*/  BSYNC B0 ;  /* 0x0000000000007941 */ /* 0x000fea0003800000 */
.L_x_0:
[----:B------:R-:W0:Y:S01]  /*0130*/  SHFL.IDX PT, R5, R0, RZ, 0x1f ;  /* 0x00001fff00057589 */ /* 0x000e2200000e0000 */
[----:B------:R-:W-:-:S04]  /*0140*/  SHF.R.S32.HI R4, RZ, 0x1f, R95 ;  /* 0x0000001fff047819 */ /* 0x000fc8000001145f */
[----:B------:R-:W-:Y:S02]  /*0150*/  LEA.HI R4, R4, R95, RZ, 0x7 ;  /* 0x0000005f04047211 */ /* 0x000fe400078f38ff */
[----:B0-----:R-:W-:-:S13]  /*0160*/  ISETP.NE.AND P0, PT, R5, RZ, PT ;  /* 0x000000ff0500720c */ /* 0x001fda0003f05270 */
[----:B------:R-:W-:Y:S05]  /*0170*/  @P0 BRA `(.L_x_2) ;  /* 0x0000000000500947 */ /* 0x000fea0003800000 */
[----:B------:R-:W0:Y:S01]  /*0180*/  S2UR UR8, SR_CgaCtaId ;  /* 0x00000000000879c3 */ /* 0x000e220000008800 */
[----:B------:R-:W-:Y:S01]  /*0190*/  UMOV UR4, 0x400 ;  /* 0x0000040000047882 */ /* 0x000fe20000000000 */
[----:B------:R-:W-:Y:S01]  /*01a0*/  UMOV UR5, 0x1 ;  /* 0x0000000100057882 */ /* 0x000fe20000000000 */
[----:B------:R-:W-:Y:S01]  /*01b0*/  UMOV UR6, 0xe ;  /* 0x0000000e00067882 */ /* 0x000fe20000000000 */
[----:B------:R-:W-:Y:S01]  /*01c0*/  ELECT P0, URZ, PT ;  /* 0x00000000003f782f */ /* 0x000fe20003800000 */
[----:B------:R-:W-:-:S04]  /*01d0*/  UIADD3 UR6, -UR6, 0x100000, URZ ;  /* 0x0010000006067890 */ /* 0x000fc8000fffe13f */
[----:B------:R-:W-:Y:S02]  /*01e0*/  USHF.L.U32 UR7, UR6, 0xb, URZ ;  /* 0x0000000b06077899 */ /* 0x000fe4000800063f */
[----:B------:R-:W-:Y:S02]  /*01f0*/  USHF.L.U32 UR6, UR6, 0x1, URZ ;  /* 0x0000000106067899 */ /* 0x000fe4000800063f */
[----:B0-----:R-:W-:Y:S02]  /*0200*/  ULEA UR8, UR8, UR4, 0x18 ;  /* 0x0000000408087291 */ /* 0x001fe4000f8ec03f */
[----:B------:R-:W-:-:S04]  /*0210*/  UIADD3 UR4, -UR5, 0x100000, URZ ;  /* 0x0010000005047890 */ /* 0x000fc8000fffe13f */
[----:B------:R-:W-:Y:S02]  /*0220*/  USHF.L.U32 UR5, UR4, 0xb, URZ ;  /* 0x0000000b04057899 */ /* 0x000fe4000800063f */
[----:B------:R-:W-:Y:S01]  /*0230*/  USHF.L.U32 UR4, UR4, 0x1, URZ ;  /* 0x0000000104047899 */ /* 0x000fe2000800063f */
[----:B------:R-:W0:Y:S11]  /*0240*/  FENCE.VIEW.ASYNC.S ;  /* 0x00000000000073c6 */ /* 0x000e360000000000 */
[----:B0-----:R0:W1:Y:S01]  /*0250*/  SYNCS.EXCH.64 URZ, [UR8], UR4 ;  /* 0x00000004083f75b2 */ /* 0x0010620008000100 */
[----:B------:R0:W2:Y:S01]  /*0260*/  SYNCS.EXCH.64 URZ, [UR8+0x18], UR6 ;  /* 0x00001806083f75b2 */ /* 0x0000a20008000100 */
[----:B------:R0:W3:Y:S01]  /*0270*/  SYNCS.EXCH.64 URZ, [UR8+0x8], UR4 ;  /* 0x00000804083f75b2 */ /* 0x0000e20008000100 */
[----:B------:R0:W4:Y:S01]  /*0280*/  SYNCS.EXCH.64 URZ, [UR8+0x20], UR6 ;  /* 0x00002006083f75b2 */ /* 0x0001220008000100 */
[----:B------:R0:W0:Y:S01]  /*0290*/  SYNCS.EXCH.64 URZ, [UR8+0x10], UR4 ;  /* 0x00001004083f75b2 */ /* 0x0000220008000100 */
[----:B------:R0:W0:Y:S01]  /*02a0*/  SYNCS.EXCH.64 URZ, [UR8+0x28], UR6 ;  /* 0x00002806083f75b2 */ /* 0x0000220008000100 */
[----:B------:R-:W-:Y:S01]  /*02b0*/  NOP ;  /* 0x0000000000007918 */ /* 0x000fe20000000000 */
.L_x_2:
[----:B0-----:R-:W0:Y:S01]  /*02c0*/  S2UR UR8, SR_CTAID.X ;  /* 0x00000000000879c3 */ /* 0x001e220000002500 */
[----:B------:R-:W-:Y:S01]  /*02d0*/  LOP3.LUT R4, R4, 0xffffff80, RZ, 0xc0, !PT ;  /* 0xffffff8004047812 */ /* 0x000fe200078ec0ff */
[----:B------:R-:W5:Y:S01]  /*02e0*/  SHFL.IDX PT, R0, R0, RZ, 0x1f ;  /* 0x00001fff00007589 */ /* 0x000f6200000e0000 */
[----:B------:R-:W-:Y:S01]  /*02f0*/  SHF.R.S32.HI R10, RZ, 0x1f, R5 ;  /* 0x0000001fff0a7819 */ /* 0x000fe20000011405 */
[----:B------:R-:W-:Y:S01]  /*0300*/  ULDC UR4, c[0x0][0x150] ;  /* 0x0000540000047ab9 */ /* 0x000fe20000000800 */
[----:B------:R-:W-:Y:S01]  /*0310*/  ELECT P0, URZ, PT ;  /* 0x00000000003f782f */ /* 0x000fe20003800000 */
[----:B------:R-:W-:Y:S01]  /*0320*/  IMAD.IADD R8, R95, 0x1, -R4 ;  /* 0x000000015f087824 */ /* 0x000fe200078e0a04 */
[----:B------:R-:W-:Y:S01]  /*0330*/  LEA.HI R10, R10, R5, RZ, 0x2 ;  /* 0x000000050a0a7211 */ /* 0x000fe200078f10ff */
[----:B------:R-:W1:Y:S01]  /*0340*/  S2R R4, SR_CTAID.Y ;  /* 0x0000000000047919 */ /* 0x000e620000002600 */
[----:B------:R-:W2:Y:S01]  /*0350*/  LDC R12, c[0x0][0x144] ;  /* 0x00005100ff0c7b82 */ /* 0x000ea20000000800 */
[----:B------:R-:W-:Y:S01]  /*0360*/  NOP ;  /* 0x0000000000007918 */ /* 0x000fe20000000000 */
[----:B------:R-:W-:Y:S01]  /*0370*/  SHF.R.S32.HI R9, RZ, 0x1f, R8 ;  /* 0x0000001fff097819 */ /* 0x000fe20000011408 */
[----:B------:R-:W-:Y:S01]  /*0380*/  NOP ;  /* 0x0000000000007918 */ /* 0x000fe20000000000 */
[----:B------:R-:W-:Y:S01]  /*0390*/  LOP3.LUT R10, R10, 0x3ffffffc, RZ, 0xc0, !PT ;  /* 0x3ffffffc0a0a7812 */ /* 0x000fe200078ec0ff */
[----:B------:R-:W-:Y:S01]  /*03a0*/  IMAD.MOV.U32 R22, RZ, RZ, 0x1 ;  /* 0x00000001ff167424 */ /* 0x000fe200078e00ff */
[----:B------:R-:W-:-:S02]  /*03b0*/  LEA.HI R9, R9, R8, RZ, 0x3 ;  /* 0x0000000809097211 */ /* 0x000fc400078f18ff */
[----:B------:R-:W3:Y:S01]  /*03c0*/  LDC R13, c[0x0][0x140] ;  /* 0x00005000ff0d7b82 */ /* 0x000ee20000000800 */
[----:B------:R-:W-:Y:S01]  /*03d0*/  IMAD.IADD R10, R5, 0x1, -R10 ;  /* 0x00000001050a7824 */ /* 0x000fe200078e0a0a */
[--C-:B------:R-:W-:Y:S02]  /*03e0*/  SHF.R.S32.HI R6, RZ, 0x3, R9.reuse ;  /* 0x00000003ff067819 */ /* 0x100fe40000011409 */
[----:B------:R-:W-:Y:S02]  /*03f0*/  SHF.R.S32.HI R9, RZ, 0x1f, R9 ;  /* 0x0000001fff097819 */ /* 0x000fe40000011409 */
[----:B------:R-:W-:Y:S02]  /*0400*/  ISETP.NE.AND P3, PT, R2, RZ, PT ;  /* 0x000000ff0200720c */ /* 0x000fe40003f65270 */
[----:B0-----:R-:W-:Y:S02]  /*0410*/  I2FP.F32.U32 R11, UR8 ;  /* 0x00000008000b7c45 */ /* 0x001fe40008201000 */
[----:B------:R-:W-:-:S02]  /*0420*/  LEA.HI R9, R9, R6, RZ, 0x2 ;  /* 0x0000000609097211 */ /* 0x000fc400078f10ff */
[----:B-----5:R-:W-:Y:S01]  /*0430*/  ISETP.NE.OR P0, PT, R0, RZ, !P0 ;  /* 0x000000ff0000720c */ /* 0x020fe20004705670 */
[----:B------:R-:W-:Y:S01]  /*0440*/  FMUL R11, R11, UR4 ;  /* 0x000000040b0b7c20 */ /* 0x000fe20008400000 */
[----:B------:R-:W-:Y:S01]  /*0450*/  LOP3.LUT R9, R9, 0xfffffffc, RZ, 0xc0, !PT ;  /* 0xfffffffc09097812 */ /* 0x000fe200078ec0ff */
[----:B------:R-:W-:Y:S01]  /*0460*/  ULDC UR4, c[0x0][0x154] ;  /* 0x0000550000047ab9 */ /* 0x000fe20000000800 */
[----:B------:R-:W-:-:S03]  /*0470*/  SHF.R.S32.HI R0, RZ, 0x1f, R3 ;  /* 0x0000001fff007819 */ /* 0x000fc60000011403 */
[----:B------:R-:W0:Y:S01]  /*0480*/  F2I.U32.TRUNC.NTZ R11, R11 ;  /* 0x0000000b000b7305 */ /* 0x000e22000020f000 */
[----:B------:R-:W-:Y:S01]  /*0490*/  IMAD.IADD R9, R6, 0x1, -R9 ;  /* 0x0000000106097824 */ /* 0x000fe200078e0a09 */
[----:B------:R-:W-:-:S03]  /*04a0*/  LEA.HI R0, R0, R3, RZ, 0x2 ;  /* 0x0000000300007211 */ /* 0x000fc600078f10ff */
[----:B------:R-:W-:Y:S01]  /*04b0*/  IMAD R10, R10, 0x4, R9 ;  /* 0x000000040a0a7824 */ /* 0x000fe200078e0209 */
[----:B------:R-:W-:Y:S01]  /*04c0*/  VOTEU.ALL UP0, P0 ;  /* 0x00000000003f7886 */ /* 0x000fe20000000000 */
[----:B------:R-:W-:Y:S01]  /*04d0*/  LOP3.LUT R0, R0, 0xfffffffc, RZ, 0xc0, !PT ;  /* 0xfffffffc00007812 */ /* 0x000fe200078ec0ff */
[----:B------:R-:W-:Y:S01]  /*04e0*/  VOTEU.ALL UP1, P0 ;  /* 0x00000000003f7886 */ /* 0x000fe20000020000 */
[C---:B------:R-:W-:Y:S01]  /*04f0*/  IMAD.SHL.U32 R19, R10.reuse, 0x4, RZ ;  /* 0x000000040a137824 */ /* 0x040fe200078e00ff */
[----:B------:R-:W-:Y:S01]  /*0500*/  SHF.R.S32.HI R9, RZ, 0x1f, R10 ;  /* 0x0000001fff097819 */ /* 0x000fe2000001140a */
[----:B------:R-:W5:Y:S01]  /*0510*/  @!UP0 S2UR UR7, SR_CgaCtaId ;  /* 0x00000000000789c3 */ /* 0x000f620000008800 */
[----:B------:R-:W-:Y:S01]  /*0520*/  IMAD.IADD R3, R3, 0x1, -R0 ;  /* 0x0000000103037824 */ /* 0x000fe200078e0a00 */
[----:B------:R-:W-:Y:S01]  /*0530*/  @!UP0 UMOV UR6, 0x400 ;  /* 0x0000040000068882 */ /* 0x000fe20000000000 */
[----:B------:R-:W-:Y:S01]  /*0540*/  LEA.HI R9, R9, R10, RZ, 0x2 ;  /* 0x0000000a09097211 */ /* 0x000fe200078f10ff */
[----:B0-----:R-:W-:Y:S01]  /*0550*/  IMAD.MOV R15, RZ, RZ, -R11 ;  /* 0x000000ffff0f7224 */ /* 0x001fe200078e0a0b */
[----:B------:R-:W-:-:S02]  /*0560*/  LOP3.LUT R19, R10, 0xc, R19, 0x78, !PT ;  /* 0x0000000c0a137812 */ /* 0x000fc400078e7813 */
[----:B------:R-:W-:Y:S01]  /*0570*/  LOP3.LUT R11, R9, 0xfffffffc, RZ, 0xc0, !PT ;  /* 0xfffffffc090b7812 */ /* 0x000fe200078ec0ff */
[----:B--2---:R-:W-:Y:S01]  /*0580*/  IMAD R6, R12, R15, UR8 ;  /* 0x000000080c067e24 */ /* 0x004fe2000f8e020f */
[----:B-1----:R-:W-:Y:S01]  /*0590*/  I2FP.F32.U32 R12, R4 ;  /* 0x00000004000c7245 */ /* 0x002fe20000201000 */
[----:B------:R-:W0:Y:S01]  /*05a0*/  LDC R9, c[0x0][0x148] ;  /* 0x00005200ff097b82 */ /* 0x000e220000000800 */
[----:B------:R-:W-:Y:S01]  /*05b0*/  ISETP.NE.AND P1, PT, R3, 0x3, PT ;  /* 0x000000030300780c */ /* 0x000fe20003f25270 */
[----:B------:R-:W-:Y:S01]  /*05c0*/  IMAD.IADD R11, R10, 0x1, -R11 ;  /* 0x000000010a0b7824 */ /* 0x000fe200078e0a0b */
[----:B---3--:R-:W-:Y:S01]  /*05d0*/  ISETP.EQ.U32.AND P2, PT, R13, 0x1, PT ;  /* 0x000000010d00780c */ /* 0x008fe20003f42070 */
[----:B------:R-:W-:Y:S01]  /*05e0*/  FMUL R12, R12, UR4 ;  /* 0x000000040c0c7c20 */ /* 0x000fe20008400000 */
[----:B------:R-:W-:Y:S01]  /*05f0*/  UMOV UR4, 0x20 ;  /* 0x0000002000047882 */ /* 0x000fe20000000000 */
[----:B------:R-:W-:Y:S01]  /*0600*/  ISETP.EQ.OR P1, PT, R3, RZ, !P1 ;  /* 0x000000ff0300720c */ /* 0x000fe20004f22670 */
[----:B------:R-:W-:-:S04]  /*0610*/  @!UP0 UIADD3 UR4, -UR4, 0x100000, URZ ;  /* 0x0010000004048890 */ /* 0x000fc8000fffe13f */
[----:B------:R-:W-:Y:S02]  /*0620*/  @!UP0 USHF.L.U32 UR5, UR4, 0xb, URZ ;  /* 0x0000000b04058899 */ /* 0x000fe4000800063f */
[----:B------:R-:W-:Y:S01]  /*0630*/  @!UP0 USHF.L.U32 UR4, UR4, 0x1, URZ ;  /* 0x0000000104048899 */ /* 0x000fe2000800063f */
[----:B------:R-:W-:Y:S01]  /*0640*/  ISETP.NE.AND P4, PT, R11, R6, PT ;  /* 0x000000060b00720c */ /* 0x000fe20003f85270 */
[----:B------:R-:W1:Y:S01]  /*0650*/  F2I.U32.TRUNC.NTZ R12, R12 ;  /* 0x0000000c000c7305 */ /* 0x000e62000020f000 */
[----:B------:R-:W-:Y:S01]  /*0660*/  ISETP.EQ.AND P1, PT, R2, RZ, P1 ;  /* 0x000000ff0200720c */ /* 0x000fe20000f22270 */
[----:B-----5:R-:W-:-:S03]  /*0670*/  @!UP0 ULEA UR6, UR7, UR6, 0x18 ;  /* 0x0000000607068291 */ /* 0x020fc6000f8ec03f */
[----:B------:R-:W-:Y:S01]  /*0680*/  SEL R18, RZ, 0x1, !P1 ;  /* 0x00000001ff127807 */ /* 0x000fe20004800000 */
[----:B------:R-:W-:Y:S01]  /*0690*/  VOTEU.ALL UP0, P0 ;  /* 0x00000000003f7886 */ /* 0x000fe20000000000 */
[----:B------:R-:W-:Y:S01]  /*06a0*/  LOP3.LUT P0, RZ, R8, 0x7, RZ, 0xc0, !PT ;  /* 0x0000000708ff7812 */ /* 0x000fe2000780c0ff */
[----:B------:R-:W-:-:S04]  /*06b0*/  VIADD R8, R2, 0xffffffff ;  /* 0xffffffff02087836 */ /* 0x000fc80000000000 */
[----:B------:R-:W-:Y:S02]  /*06c0*/  @P4 SHF.R.S32.HI R0, RZ, 0x1f, R19 ;  /* 0x0000001fff004819 */ /* 0x000fe40000011413 */
[----:B------:R-:W-:Y:S01]  /*06d0*/  ISETP.LT.U32.AND P0, PT, R19, 0x10, !P0 ;  /* 0x000000101300780c */ /* 0x000fe20004701070 */
[----:B-1----:R-:W-:Y:S01]  /*06e0*/  IMAD.MOV R23, RZ, RZ, -R12 ;  /* 0x000000ffff177224 */ /* 0x002fe200078e0a0c */
[----:B------:R-:W-:Y:S01]  /*06f0*/  @P4 LEA.HI R0, R0, R19, RZ, 0x2 ;  /* 0x0000001300004211 */ /* 0x000fe200078f10ff */
[----:B------:R-:W1:Y:S02]  /*0700*/  FENCE.VIEW.ASYNC.S ;  /* 0x00000000000073c6 */ /* 0x000e640000000000 */
[----:B-1----:R1:W2:Y:S01]  /*0710*/  @!UP0 SYNCS.EXCH.64 URZ, [UR6+0x40], UR4 ;  /* 0x00004004063f85b2 */ /* 0x0022a20008000100 */
[----:B------:R-:W-:Y:S01]  /*0720*/  ISETP.GE.U32.AND P6, PT, R8, 0x2, PT ;  /* 0x000000020800780c */ /* 0x000fe20003fc6070 */
[----:B0-----:R-:W-:Y:S01]  /*0730*/  IMAD R11, R9, R23, R4 ;  /* 0x00000017090b7224 */ /* 0x001fe200078e0204 */
[----:B------:R-:W-:-:S02]  /*0740*/  @P4 SHF.R.S32.HI R0, RZ, 0x2, R0 ;  /* 0x00000002ff004819 */ /* 0x000fc40000011400 */
[----:B------:R-:W-:Y:S02]  /*0750*/  SEL R18, R18, 0x2, P6 ;  /* 0x0000000212127807 */ /* 0x000fe40003000000 */
[----:B------:R-:W-:Y:S02]  /*0760*/  @P4 ISETP.NE.AND P5, PT, R0, R11, PT ;  /* 0x0000000b0000420c */ /* 0x000fe40003fa5270 */
[----:B------:R-:W-:Y:S02]  /*0770*/  SEL R11, RZ, 0x1, !P0 ;  /* 0x00000001ff0b7807 */ /* 0x000fe40004000000 */
[----:B------:R-:W-:Y:S02]  /*0780*/  @P4 SEL R22, RZ, 0x1, P5 ;  /* 0x00000001ff164807 */ /* 0x000fe40002800000 */
[----:B------:R-:W-:Y:S02]  /*0790*/  LOP3.LUT R0, R95, 0x7f, RZ, 0xc0, !PT ;  /* 0x0000007f5f007812 */ /* 0x000fe400078ec0ff */
[----:B------:R-:W-:Y:S01]  /*07a0*/  LOP3.LUT R22, R22, R11, RZ, 0xc0, !PT ;  /* 0x0000000b16167212 */ /* 0x000fe200078ec0ff */
[----:B------:R1:W0:Y:S01]  /*07b0*/  @!UP1 SYNCS.EXCH.64 URZ, [UR6+0x48], UR4 ;  /* 0x00004804063f95b2 */ /* 0x0002220008000100 */
[----:B------:R-:W-:Y:S01]  /*07c0*/  NOP ;  /* 0x0000000000007918 */ /* 0x000fe20000000000 */
[----:B-12---:R-:W-:Y:S05]  /*07d0*/  @!P2 BRA `(.L_x_3) ;  /* 0x000000000008a947 */ /* 0x006fea0003800000 */
[----:B0---4-:R-:W-:Y:S01]  /*07e0*/  UCGABAR_ARV ;  /* 0x00000000000079c7 */ /* 0x011fe20008000000 */
[----:B------:R-:W-:Y:S05]  /*07f0*/  BRA `(.L_x_4) ;  /* 0x0000000000047947 */ /* 0x000fea0003800000 */
.L_x_3:
[----:B0---4-:R-:W-:Y:S01]  /*0800*/  NOP ;  /* 0x0000000000007918 */ /* 0x011fe20000000000 */
.L_x_4:
[----:B------:R-:W0:Y:S01]  /*0810*/  LDC R2, c[0x0][0x65c] ;  /* 0x00019700ff027b82 */ /* 0x000e220000000800 */
[----:B------:R-:W-:Y:S02]  /*0820*/  IMAD.U32 R10, RZ, RZ, UR8 ;  /* 0x00000008ff0a7e24 */ /* 0x000fe4000f8e00ff */
[----:B------:R-:W-:Y:S01]  /*0830*/  IMAD.MOV.U32 R11, RZ, RZ, RZ ;  /* 0x000000ffff0b7224 */ /* 0x000fe200078e00ff */
[----:B0-----:R-:W-:-:S04]  /*0840*/  ISETP.NE.AND P1, PT, R2, 0x1, PT ;  /* 0x000000010200780c */ /* 0x001fc80003f25270 */
[----:B------:R-:W-:-:S09]  /*0850*/  P2R R5, PR, RZ, 0x2 ;  /* 0x00000002ff057803 */ /* 0x000fd20000000000 */
[----:B------:R-:W0:Y:S01]  /*0860*/  @P1 LDC R17, c[0x0][0x10] ;  /* 0x00000400ff111b82 */ /* 0x000e220000000800 */
[----:B------:R-:W-:Y:S02]  /*0870*/  @P1 IMAD.MOV.U32 R5, RZ, RZ, RZ ;  /* 0x000000ffff051224 */ /* 0x000fe400078e00ff */
[----:B------:R-:W-:-:S05]  /*0880*/  @P1 IMAD.MOV.U32 R15, RZ, RZ, RZ ;  /* 0x000000ffff0f1224 */ /* 0x000fca00078e00ff */
[----:B------:R-:W1:Y:S01]  /*0890*/  @!P1 LDC R13, c[0x0][0xc] ;  /* 0x00000300ff0d9b82 */ /* 0x000e620000000800 */
[----:B------:R-:W-:Y:S01]  /*08a0*/  ULDC UR4, c[0x0][0xc] ;  /* 0x0000030000047ab9 */ /* 0x000fe20000000800 */
[----:B------:R-:W-:Y:S01]  /*08b0*/  ULDC UR5, c[0x0][0x10] ;  /* 0x0000040000057ab9 */ /* 0x000fe20000000800 */
[----:B------:R-:W-:Y:S01]  /*08c0*/  ULDC UR6, c[0x0][0x14] ;  /* 0x0000050000067ab9 */ /* 0x000fe20000000800 */
[----:B------:R-:W-:-:S04]  /*08d0*/  UIMAD.WIDE.U32 UR4, UR4, UR5, URZ ;  /* 0x00000005040472a5 */ /* 0x000fc8000f8e003f */
[----:B------:R-:W-:Y:S02]  /*08e0*/  UIMAD.WIDE.U32 UR38, UR4, UR6, URZ ;  /* 0x00000006042672a5 */ /* 0x000fe4000f8e003f */
[----:B------:R-:W-:-:S04]  /*08f0*/  UIMAD UR41, UR5, UR6, URZ ;  /* 0x00000006052972a4 */ /* 0x000fc8000f8e023f */
[----:B------:R-:W-:Y:S01]  /*0900*/  UIADD3 UR41, UR39, UR41, URZ ;  /* 0x0000002927297290 */ /* 0x000fe2000fffe03f */
[----:B0-----:R-:W-:-:S04]  /*0910*/  @P1 IMAD.WIDE.U32 R16, R17, UR8, R4 ;  /* 0x0000000811101c25 */ /* 0x001fc8000f8e0004 */
[----:B------:R-:W-:Y:S02]  /*0920*/  @P1 IMAD.IADD R17, R17, 0x1, R15 ;  /* 0x0000000111111824 */ /* 0x000fe400078e020f */
[----:B-1----:R-:W-:-:S04]  /*0930*/  @!P1 IMAD.WIDE.U32 R10, R4, R13, R10 ;  /* 0x0000000d040a9225 */ /* 0x002fc800078e000a */
[----:B------:R-:W-:Y:S02]  /*0940*/  @!P1 IMAD.MOV.U32 R16, RZ, RZ, R10 ;  /* 0x000000ffff109224 */ /* 0x000fe400078e000a */
[----:B------:R-:W-:Y:S01]  /*0950*/  @!P1 IMAD.MOV.U32 R17, RZ, RZ, R11 ;  /* 0x000000ffff119224 */ /* 0x000fe200078e000b */
[----:B------:R-:W-:Y:S06]  /*0960*/  @!P2 BRA `(.L_x_5) ;  /* 0x00000000000ca947 */ /* 0x000fec0003800000 */
[----:B------:R-:W-:Y:S01]  /*0970*/  UCGABAR_WAIT ;  /* 0x0000000000007dc7 */ /* 0x000fe20008000000 */
[----:B------:R-:W-:Y:S01]  /*0980*/  CCTL.IVALL ;  /* 0x00000000ff00798f */ /* 0x000fe20002000000 */
[----:B------:R-:W-:Y:S05]  /*0990*/  BRA `(.L_x_6) ;  /* 0x0000000000047947 */ /* 0x000fea0003800000 */
.L_x_5:
[----:B------:R-:W-:Y:S06]  /*09a0*/  BAR.SYNC.DEFER_BLOCKING 0x0 ;  /* 0x0000000000007b1d */ /* 0x000fec0000010000 */
.L_x_6:
[----:B------:R-:W-:Y:S05]  /*09b0*/  @!P3 BRA `(.L_x_7) ;  /* 0x000000540070b947 */ /* 0x000fea0003800000 */
[----:B------:R-:W-:-:S13]  /*09c0*/  ISETP.GT.U32.AND P0, PT, R8, 0x1, PT ;  /* 0x000000010800780c */ /* 0x000fda0003f04070 */
[----:B------:R-:W-:Y:S05]  /*09d0*/  @P0 EXIT ;  /* 0x000000000000094d */ /* 0x000fea0003800000 */
[----:B------:R-:W-:Y:S01]  /*09e0*/  ULDC.64 UR4, c[0x0][0x650] ;  /* 0x0001940000047ab9 */ /* 0x000fe20000000a00 */
[----:B------:R-:W-:Y:S01]  /*09f0*/  PRMT R3, RZ, 0x7610, R3 ;  /* 0x00007610ff037816 */ /* 0x000fe20000000003 */
[----:B------:R-:W-:Y:S01]  /*0a00*/  IMAD.MOV.U32 R103, RZ, RZ, -0x1 ;  /* 0xffffffffff677424 */ /* 0x000fe200078e00ff */
[----:B------:R-:W-:Y:S01]  /*0a10*/  ISETP.GE.U32.AND P0, PT, R16, UR4, PT ;  /* 0x0000000410007c0c */ /* 0x000fe2000bf06070 */
[----:B------:R-:W-:Y:S02]  /*0a20*/  IMAD.MOV.U32 R100, RZ, RZ, -0x1 ;  /* 0xffffffffff647424 */ /* 0x000fe400078e00ff */
[----:B------:R-:W-:Y:S01]  /*0a30*/  IMAD.MOV.U32 R101, RZ, RZ, -0x1 ;  /* 0xffffffffff657424 */ /* 0x000fe200078e00ff */
[----:B------:R-:W-:-:S13]  /*0a40*/  ISETP.GE.U32.AND.EX P0, PT, R17, UR5, PT, P0 ;  /* 0x0000000511007c0c */ /* 0x000fda000bf06100 */
[----:B------:R-:W-:Y:S05]  /*0a50*/  @P0 BRA `(.L_x_8) ;  /* 0x0000000400280947 */ /* 0x000fea0003800000 */
[----:B------:R-:W0:Y:S01]  /*0a60*/  LDC.64 R24, c[0x0][0x628] ;  /* 0x00018a00ff187b82 */ /* 0x000e220000000a00 */
[----:B------:R-:W-:Y:S02]  /*0a70*/  IMAD.MOV.U32 R10, RZ, RZ, R16 ;  /* 0x000000ffff0a7224 */ /* 0x000fe400078e0010 */
[----:B------:R-:W-:-:S05]  /*0a80*/  IMAD.MOV.U32 R11, RZ, RZ, R17 ;  /* 0x000000ffff0b7224 */ /* 0x000fca00078e0011 */
[----:B------:R-:W1:Y:S08]  /*0a90*/  LDC R8, c[0x0][0x630] ;  /* 0x00018c00ff087b82 */ /* 0x000e700000000800 */
[----:B------:R-:W2:Y:S01]  /*0aa0*/  LDC.64 R26, c[0x0][0x620] ;  /* 0x00018800ff1a7b82 */ /* 0x000ea20000000a00 */
[----:B0-----:R-:W-:-:S04]  /*0ab0*/  ISETP.NE.U32.AND P0, PT, R24, RZ, PT ;  /* 0x000000ff1800720c */ /* 0x001fc80003f05070 */
[----:B------:R-:W-:-:S13]  /*0ac0*/  ISETP.NE.AND.EX P0, PT, R25, RZ, PT, P0 ;  /* 0x000000ff1900720c */ /* 0x000fda0003f05300 */
[----:B-12---:R-:W-:Y:S05]  /*0ad0*/  @!P0 BRA `(.L_x_9) ;  /* 0x0000000000288947 */ /* 0x006fea0003800000 */
[----:B------:R-:W0:Y:S02]  /*0ae0*/  LDC R3, c[0x0][0x634] ;  /* 0x00018d00ff037b82 */ /* 0x000e240000000800 */
[----:B0-----:R-:W-:-:S05]  /*0af0*/  IADD3 R3, P0, R16, R3, RZ ;  /* 0x0000000310037210 */ /* 0x001fca0007f1e0ff */
[----:B------:R-:W-:-:S04]  /*0b00*/  IMAD.X R21, RZ, RZ, R17, P0 ;  /* 0x000000ffff157224 */ /* 0x000fc800000e0611 */
[----:B------:R-:W-:-:S04]  /*0b10*/  IMAD.WIDE.U32 R10, R21, R24, RZ ;  /* 0x00000018150a7225 */ /* 0x000fc800078e00ff */
[----:B------:R-:W-:-:S04]  /*0b20*/  IMAD.WIDE.U32 R12, P0, R3, R25, R10 ;  /* 0x00000019030c7225 */ /* 0x000fc8000780000a */
[----:B------:R-:W-:-:S04]  /*0b30*/  IMAD.WIDE.U32 R10, R3, R24, RZ ;  /* 0x00000018030a7225 */ /* 0x000fc800078e00ff */
[----:B------:R-:W-:Y:S01]  /*0b40*/  IMAD.X R15, RZ, RZ, RZ, P0 ;  /* 0x000000ffff0f7224 */ /* 0x000fe200000e06ff */
[----:B------:R-:W-:Y:S01]  /*0b50*/  IADD3 RZ, P0, R11, R12, RZ ;  /* 0x0000000c0bff7210 */ /* 0x000fe20007f1e0ff */
[----:B------:R-:W-:-:S04]  /*0b60*/  IMAD.MOV.U32 R14, RZ, RZ, R13 ;  /* 0x000000ffff0e7224 */ /* 0x000fc800078e000d */
[----:B------:R-:W-:-:S08]  /*0b70*/  IMAD.WIDE.U32.X R10, R21, R25, R14, P0 ;  /* 0x00000019150a7225 */ /* 0x000fd000000e040e */
.L_x_9:
[----:B------:R-:W0:Y:S01]  /*0b80*/  LDC.64 R30, c[0x0][0x640] ;  /* 0x00019000ff1e7b82 */ /* 0x000e220000000a00 */
[-CC-:B------:R-:W-:Y:S01]  /*0b90*/  SHF.R.U64 R101, R10, R8.reuse, R11.reuse ;  /* 0x000000080a657219 */ /* 0x180fe2000000120b */
[----:B------:R-:W-:Y:S01]  /*0ba0*/  IMAD R29, R9, R23, R4 ;  /* 0x00000017091d7224 */ /* 0x000fe200078e0204 */
[----:B------:R-:W-:Y:S01]  /*0bb0*/  SHF.R.U32.HI R3, RZ, R8, R11 ;  /* 0x00000008ff037219 */ /* 0x000fe2000001160b */
[----:B------:R-:W-:Y:S01]  /*0bc0*/  IMAD.MOV.U32 R23, RZ, RZ, 0x1 ;  /* 0x00000001ff177424 */ /* 0x000fe200078e00ff */
[----:B------:R-:W-:-:S03]  /*0bd0*/  IADD3 R5, P0, RZ, -R101, RZ ;  /* 0x80000065ff057210 */ /* 0x000fc60007f1e0ff */
[----:B------:R-:W1:Y:S02]  /*0be0*/  LDC R12, c[0x0][0x618] ;  /* 0x00018600ff0c7b82 */ /* 0x000e640000000800 */
[----:B------:R-:W-:Y:S02]  /*0bf0*/  IMAD.X R3, RZ, RZ, ~R3, P0 ;  /* 0x000000ffff037224 */ /* 0x000fe400000e0e03 */
[----:B------:R-:W-:-:S04]  /*0c00*/  IMAD.WIDE.U32 R10, R5, R26, R16 ;  /* 0x0000001a050a7225 */ /* 0x000fc800078e0010 */
[----:B------:R-:W2:Y:S01]  /*0c10*/  LDC R20, c[0x0][0x608] ;  /* 0x00018200ff147b82 */ /* 0x000ea20000000800 */
[----:B------:R-:W-:Y:S02]  /*0c20*/  IMAD R8, R3, R26, RZ ;  /* 0x0000001a03087224 */ /* 0x000fe400078e02ff */
[----:B------:R-:W-:Y:S02]  /*0c30*/  IMAD.MOV.U32 R3, RZ, RZ, -0x1 ;  /* 0xffffffffff037424 */ /* 0x000fe400078e00ff */
[----:B------:R-:W-:-:S03]  /*0c40*/  IMAD R5, R5, R27, R8 ;  /* 0x0000001b05057224 */ /* 0x000fc600078e0208 */
[----:B------:R-:W3:Y:S01]  /*0c50*/  LDC R28, c[0x0][0x658] ;  /* 0x00019600ff1c7b82 */ /* 0x000ee20000000800 */
[----:B------:R-:W-:Y:S01]  /*0c60*/  IMAD.IADD R5, R11, 0x1, R5 ;  /* 0x000000010b057824 */ /* 0x000fe200078e0205 */
[----:B0-----:R-:W-:-:S04]  /*0c70*/  ISETP.NE.U32.AND P0, PT, R30, RZ, PT ;  /* 0x000000ff1e00720c */ /* 0x001fc80003f05070 */
[----:B------:R-:W-:Y:S02]  /*0c80*/  ISETP.NE.AND.EX P0, PT, R31, RZ, PT, P0 ;  /* 0x000000ff1f00720c */ /* 0x000fe40003f05300 */
[----:B------:R-:W0:Y:S01]  /*0c90*/  LDC R24, c[0x0][0x600] ;  /* 0x00018000ff187b82 */ /* 0x000e220000000800 */
[-CC-:B-1----:R-:W-:Y:S02]  /*0ca0*/  SHF.R.U64 R14, R10, R12.reuse, R5.reuse ;  /* 0x0000000c0a0e7219 */ /* 0x182fe40000001205 */
[----:B------:R-:W-:-:S05]  /*0cb0*/  SHF.R.U32.HI R5, RZ, R12, R5 ;  /* 0x0000000cff057219 */ /* 0x000fca0000011605 */
[----:B------:R-:W1:Y:S01]  /*0cc0*/  LDC R15, c[0x0][0x648] ;  /* 0x00019200ff0f7b82 */ /* 0x000e620000000800 */
[-CC-:B--2---:R-:W-:Y:S02]  /*0cd0*/  SHF.R.U64 R27, R14, R20.reuse, R5.reuse ;  /* 0x000000140e1b7219 */ /* 0x184fe40000001205 */
[----:B------:R-:W-:-:S05]  /*0ce0*/  SHF.R.U32.HI R5, RZ, R20, R5 ;  /* 0x00000014ff057219 */ /* 0x000fca0000011605 */
[----:B------:R-:W2:Y:S01]  /*0cf0*/  LDC R21, c[0x0][0x638] ;  /* 0x00018e00ff157b82 */ /* 0x000ea20000000800 */
[-CC-:B---3--:R-:W-:Y:S02]  /*0d00*/  SHF.R.U64 R20, R27, R28.reuse, R5.reuse ;  /* 0x0000001c1b147219 */ /* 0x188fe40000001205 */
[-C--:B------:R-:W-:Y:S02]  /*0d10*/  SHF.L.U32 R3, R3, R28.reuse, RZ ;  /* 0x0000001c03037219 */ /* 0x080fe400000006ff */
[----:B------:R-:W-:Y:S01]  /*0d20*/  SHF.R.U32.HI R5, RZ, R28, R5 ;  /* 0x0000001cff057219 */ /* 0x000fe20000011605 */
[----:B------:R-:W-:Y:S01]  /*0d30*/  IMAD.MOV.U32 R4, RZ, RZ, R20 ;  /* 0x000000ffff047224 */ /* 0x000fe200078e0014 */
[----:B------:R-:W-:Y:S01]  /*0d40*/  LOP3.LUT R12, RZ, R3, RZ, 0x33, !PT ;  /* 0x00000003ff0c7212 */ /* 0x000fe200078e33ff */
[----:B------:R-:W3:Y:S01]  /*0d50*/  LDC R25, c[0x0][0x610] ;  /* 0x00018400ff197b82 */ /* 0x000ee20000000800 */
[----:B------:R-:W-:Y:S05]  /*0d60*/  @!P0 BRA `(.L_x_10) ;  /* 0x0000000000288947 */ /* 0x000fea0003800000 */
[----:B------:R-:W4:Y:S02]  /*0d70*/  LDC R3, c[0x0][0x64c] ;  /* 0x00019300ff037b82 */ /* 0x000f240000000800 */
[----:B----4-:R-:W-:-:S05]  /*0d80*/  IADD3 R3, P0, R20, R3, RZ ;  /* 0x0000000314037210 */ /* 0x010fca0007f1e0ff */
        /* <DEDUP_REMOVED lines=8> */
.L_x_10:
[----:B-1----:R-:W-:Y:S01]  /*0e10*/  SHF.R.U64 R4, R4, R15, R5 ;  /* 0x0000000f04047219 */ /* 0x002fe20000001205 */
[----:B0-----:R-:W-:Y:S01]  /*0e20*/  VIADD R5, R24, 0xffffffff ;  /* 0xffffffff18057836 */ /* 0x001fe20000000000 */
[----:B------:R-:W-:Y:S02]  /*0e30*/  SHF.L.U32 R3, R23, R28, RZ ;  /* 0x0000001c17037219 */ /* 0x000fe400000006ff */
[----:B------:R-:W-:Y:S01]  /*0e40*/  LOP3.LUT R12, R27, R12, RZ, 0xc0, !PT ;  /* 0x0000000c1b0c7212 */ /* 0x000fe200078ec0ff */
[----:B------:R-:W-:Y:S01]  /*0e50*/  IMAD.MOV R8, RZ, RZ, -R4 ;  /* 0x000000ffff087224 */ /* 0x000fe200078e0a04 */
[----:B------:R-:W-:Y:S02]  /*0e60*/  SEL R6, R6, R29, !P1 ;  /* 0x0000001d06067207 */ /* 0x000fe40004800000 */
[----:B------:R-:W-:Y:S01]  /*0e70*/  LOP3.LUT R5, R14, R5, RZ, 0xc0, !PT ;  /* 0x000000050e057212 */ /* 0x000fe200078ec0ff */
[----:B------:R-:W-:Y:S02]  /*0e80*/  IMAD R9, R3, R4, R12 ;  /* 0x0000000403097224 */ /* 0x000fe400078e020c */
[----:B--2---:R-:W-:-:S02]  /*0e90*/  IMAD R3, R8, R21, R20 ;  /* 0x0000001508037224 */ /* 0x004fc400078e0214 */
[----:B---3--:R-:W-:Y:S02]  /*0ea0*/  IMAD R6, R9, R25, R6 ;  /* 0x0000001909067224 */ /* 0x008fe400078e0206 */
[----:B------:R-:W-:Y:S02]  /*0eb0*/  IMAD R103, R3, R24, R5 ;  /* 0x0000001803677224 */ /* 0x000fe400078e0205 */
[----:B------:R-:W-:-:S03]  /*0ec0*/  IMAD.MOV.U32 R4, RZ, RZ, 0x1 ;  /* 0x00000001ff047424 */ /* 0x000fc600078e00ff */
[----:B------:R-:W-:Y:S02]  /*0ed0*/  SEL R100, R103, R6, !P1 ;  /* 0x0000000667647207 */ /* 0x000fe40004800000 */
[----:B------:R-:W-:Y:S02]  /*0ee0*/  PRMT R3, R4, 0x7610, R3 ;  /* 0x0000761004037816 */ /* 0x000fe40000000003 */
[----:B------:R-:W-:-:S07]  /*0ef0*/  SEL R103, R6, R103, !P1 ;  /* 0x0000006706677207 */ /* 0x000fce0004800000 */
.L_x_8:
[----:B------:R-:W-:-:S08]  /*0f00*/  NOP ;  /* 0x0000000000007918 */ /* 0x000fd00000000000 */
[----:B------:R-:W0:Y:S02]  /*0f10*/  USETMAXREG.TRY_ALLOC.CTAPOOL UP0, 0xe8 ;  /* 0x000000e8000079c8 */ /* 0x000e240008000600 */
[----:B0-----:R-:W-:-:S13]  /*0f20*/  PLOP3.LUT P0, PT, PT, PT, UP0, 0x80, 0x0 ;  /* 0x000000000000781c */ /* 0x001fda0003f0f008 */
[----:B------:R-:W-:Y:S05]  /*0f30*/  @!P0 BRA `(.L_x_8) ;  /* 0xfffffffc00f08947 */ /* 0x000fea000383ffff */
[----:B------:R-:W-:Y:S01]  /*0f40*/  ULDC.64 UR4, c[0x0][0x598] ;  /* 0x0001660000047ab9 */ /* 0x000fe20000000a00 */
[----:B------:R-:W-:Y:S01]  /*0f50*/  ULDC.64 UR36, c[0x0][0x208] ;  /* 0x0000820000247ab9 */ /* 0x000fe20000000a00 */
[----:B------:R-:W-:-:S04]  /*0f60*/  ISETP.NE.U32.AND P0, PT, RZ, UR4, PT ;  /* 0x00000004ff007c0c */ /* 0x000fc8000bf05070 */
[----:B------:R-:W-:-:S13]  /*0f70*/  ISETP.NE.AND.EX P0, PT, RZ, UR5, PT, P0 ;  /* 0x00000005ff007c0c */ /* 0x000fda000bf05300 */
[----:B------:R-:W-:Y:S05]  /*0f80*/  @!P0 BRA `(.L_x_11) ;  /* 0x00000000001c8947 */ /* 0x000fea0003800000 */
[----:B------:R-:W0:Y:S02]  /*0f90*/  LDC.64 R4, c[0x0][0x598] ;  /* 0x00016600ff047b82 */ /* 0x000e240000000a00 */
[----:B0-----:R-:W2:Y:S02]  /*0fa0*/  LDG.E.64 R4, desc[UR36][R4.64] ;  /* 0x0000002404047981 */ /* 0x001ea4000c1e1b00 */
[----:B--2---:R-:W-:-:S04]  /*0fb0*/  ISETP.NE.U32.AND P0, PT, R4, RZ, PT ;  /* 0x000000ff0400720c */ /* 0x004fc80003f05070 */
[----:B------:R-:W-:-:S13]  /*0fc0*/  ISETP.NE.AND.EX P0, PT, R5, RZ, PT, P0 ;  /* 0x000000ff0500720c */ /* 0x000fda0003f05300 */
[----:B------:R-:W-:Y:S05]  /*0fd0*/  @!P0 BRA `(.L_x_11) ;  /* 0x0000000000088947 */ /* 0x000fea0003800000 */
[----:B------:R0:W5:Y:S01]  /*0fe0*/  LD.E R23, desc[UR36][R4.64] ;  /* 0x0000002404177980 */ /* 0x000162000c101900 */
[----:B------:R-:W-:Y:S05]  /*0ff0*/  BRA `(.L_x_12) ;  /* 0x0000000000247947 */ /* 0x000fea0003800000 */
.L_x_11:
[----:B------:R-:W-:Y:S02]  /*1000*/  ULDC.64 UR4, c[0x0][0x588] ;  /* 0x0001620000047ab9 */ /* 0x000fe40000000a00 */
[----:B------:R-:W-:-:S04]  /*1010*/  ISETP.NE.U32.AND P0, PT, RZ, UR4, PT ;  /* 0x00000004ff007c0c */ /* 0x000fc8000bf05070 */
[----:B------:R-:W-:-:S13]  /*1020*/  ISETP.NE.AND.EX P0, PT, RZ, UR5, PT, P0 ;  /* 0x00000005ff007c0c */ /* 0x000fda000bf05300 */
[----:B------:R-:W-:Y:S05]  /*1030*/  @!P0 BRA `(.L_x_13) ;  /* 0x00000000000c8947 */ /* 0x000fea0003800000 */
[----:B------:R-:W0:Y:S02]  /*1040*/  LDC.64 R4, c[0x0][0x588] ;  /* 0x00016200ff047b82 */ /* 0x000e240000000a00 */
[----:B0-----:R1:W5:Y:S01]  /*1050*/  LDG.E R23, desc[UR36][R4.64] ;  /* 0x0000002404177981 */ /* 0x001362000c1e1900 */
[----:B------:R-:W-:Y:S05]  /*1060*/  BRA `(.L_x_12) ;  /* 0x0000000000087947 */ /* 0x000fea0003800000 */
.L_x_13:
[----:B------:R-:W-:Y:S02]  /*1070*/  ULDC UR4, c[0x0][0x580] ;  /* 0x0001600000047ab9 */ /* 0x000fe40000000800 */
[----:B------:R-:W-:-:S07]  /*1080*/  IMAD.U32 R23, RZ, RZ, UR4 ;  /* 0x00000004ff177e24 */ /* 0x000fce000f8e00ff */
.L_x_12:
[----:B------:R-:W-:Y:S02]  /*1090*/  ULDC.64 UR4, c[0x0][0x5a0] ;  /* 0x0001680000047ab9 */ /* 0x000fe40000000a00 */
[----:B------:R-:W-:-:S04]  /*10a0*/  ISETP.NE.U32.AND P0, PT, RZ, UR4, PT ;  /* 0x00000004ff007c0c */ /* 0x000fc8000bf05070 */
[----:B------:R-:W-:-:S13]  /*10b0*/  ISETP.NE.AND.EX P0, PT, RZ, UR5, PT, P0 ;  /* 0x00000005ff007c0c */ /* 0x000fda000bf05300 */
[----:B------:R-:W-:Y:S05]  /*10c0*/  @!P0 BRA `(.L_x_14) ;  /* 0x00000000001c8947 */ /* 0x000fea0003800000 */
[----:B01----:R-:W0:Y:S02]  /*10d0*/  LDC.64 R4, c[0x0][0x5a0] ;  /* 0x00016800ff047b82 */ /* 0x003e240000000a00 */
[----:B0-----:R-:W2:Y:S02]  /*10e0*/  LDG.E.64 R4, desc[UR36][R4.64] ;  /* 0x0000002404047981 */ /* 0x001ea4000c1e1b00 */
[----:B--2---:R-:W-:-:S04]  /*10f0*/  ISETP.NE.U32.AND P0, PT, R4, RZ, PT ;  /* 0x000000ff0400720c */ /* 0x004fc80003f05070 */
[----:B------:R-:W-:-:S13]  /*1100*/  ISETP.NE.AND.EX P0, PT, R5, RZ, PT, P0 ;  /* 0x000000ff0500720c */ /* 0x000fda0003f05300 */
[----:B------:R-:W-:Y:S05]  /*1110*/  @!P0 BRA `(.L_x_14) ;  /* 0x0000000000088947 */ /* 0x000fea0003800000 */
[----:B------:R0:W5:Y:S01]  /*1120*/  LD.E R90, desc[UR36][R4.64] ;  /* 0x00000024045a7980 */ /* 0x000162000c101900 */
[----:B------:R-:W-:Y:S05]  /*1130*/  BRA `(.L_x_15) ;  /* 0x0000000000247947 */ /* 0x000fea0003800000 */
.L_x_14:
[----:B------:R-:W-:Y:S02]  /*1140*/  ULDC.64 UR4, c[0x0][0x590] ;  /* 0x0001640000047ab9 */ /* 0x000fe40000000a00 */
[----:B------:R-:W-:-:S04]  /*1150*/  ISETP.NE.U32.AND P0, PT, RZ, UR4, PT ;  /* 0x00000004ff007c0c */ /* 0x000fc8000bf05070 */
[----:B------:R-:W-:-:S13]  /*1160*/  ISETP.NE.AND.EX P0, PT, RZ, UR5, PT, P0 ;  /* 0x00000005ff007c0c */ /* 0x000fda000bf05300 */
[----:B------:R-:W-:Y:S05]  /*1170*/  @!P0 BRA `(.L_x_16) ;  /* 0x00000000000c8947 */ /* 0x000fea0003800000 */
[----:B------:R-:W2:Y:S02]  /*1180*/  LDC.64 R90, c[0x0][0x590] ;  /* 0x00016400ff5a7b82 */ /* 0x000ea40000000a00 */
[----:B--2---:R2:W5:Y:S01]  /*1190*/  LDG.E R90, desc[UR36][R90.64] ;  /* 0x000000245a5a7981 */ /* 0x004562000c1e1900 */
[----:B------:R-:W-:Y:S05]  /*11a0*/  BRA `(.L_x_15) ;  /* 0x0000000000087947 */ /* 0x000fea0003800000 */
.L_x_16:
[----:B------:R-:W-:Y:S02]  /*11b0*/  ULDC UR4, c[0x0][0x584] ;  /* 0x0001610000047ab9 */ /* 0x000fe40000000800 */
[----:B------:R-:W-:-:S07]  /*11c0*/  IMAD.U32 R90, RZ, RZ, UR4 ;  /* 0x00000004ff5a7e24 */ /* 0x000fce000f8e00ff */
.L_x_15:
[----:B------:R-:W-:-:S13]  /*11d0*/  LOP3.LUT P0, RZ, R3, 0xff, RZ, 0xc0, !PT ;  /* 0x000000ff03ff7812 */ /* 0x000fda000780c0ff */
[----:B------:R-:W-:Y:S05]  /*11e0*/  @!P0 EXIT ;  /* 0x000000000000894d */ /* 0x000fea0003800000 */
[----:B------:R-:W3:Y:S01]  /*11f0*/  LDC R93, c[0x0][0x658] ;  /* 0x00019600ff5d7b82 */ /* 0x000ee20000000800 */
[----:B------:R-:W-:Y:S01]  /*1200*/  LOP3.LUT R7, R7, 0x1, RZ, 0xc0, !PT ;  /* 0x0000000107077812 */ /* 0x000fe200078ec0ff */
[----:B------:R-:W-:Y:S01]  /*1210*/  ULDC.64 UR6, c[0x0][0x288] ;  /* 0x0000a20000067ab9 */ /* 0x000fe20000000a00 */
[----:B------:R-:W-:Y:S01]  /*1220*/  SHF.R.U32.HI R3, RZ, 0x2, R95 ;  /* 0x00000002ff037819 */ /* 0x000fe2000001165f */
[----:B------:R-:W-:Y:S01]  /*1230*/  UIADD3 UR4, UR7, 0x3f, URZ ;  /* 0x0000003f07047890 */ /* 0x000fe2000fffe03f */
[----:B------:R-:W-:Y:S01]  /*1240*/  SHF.R.U32.HI R0, RZ, 0x1, R0 ;  /* 0x00000001ff007819 */ /* 0x000fe20000011600 */
[----:B------:R-:W-:Y:S01]  /*1250*/  IMAD.SHL.U32 R88, R7, 0x40, RZ ;  /* 0x0000004007587824 */ /* 0x000fe200078e00ff */
[----:B------:R-:W-:Y:S01]  /*1260*/  LOP3.LUT R3, R3, 0x7, RZ, 0xc0, !PT ;  /* 0x0000000703037812 */ /* 0x000fe200078ec0ff */
[----:B------:R-:W4:Y:S01]  /*1270*/  LDC.64 R8, c[0x0][0x5c8] ;  /* 0x00017200ff087b82 */ /* 0x000f220000000a00 */
[----:B------:R-:W-:Y:S01]  /*1280*/  USHF.R.S32.HI UR5, URZ, 0x1f, UR4 ;  /* 0x0000001f3f057899 */ /* 0x000fe20008011404 */
[----:B------:R-:W-:Y:S01]  /*1290*/  LOP3.LUT R0, R0, 0x30, RZ, 0xc0, !PT ;  /* 0x0000003000007812 */ /* 0x000fe200078ec0ff */
[----:B------:R-:W-:Y:S01]  /*12a0*/  IMAD.MOV.U32 R6, RZ, RZ, 0x1 ;  /* 0x00000001ff067424 */ /* 0x000fe200078e00ff */
[--C-:B------:R-:W-:Y:S01]  /*12b0*/  LOP3.LUT R88, R88, 0x40, R3.reuse, 0xe2, !PT ;  /* 0x0000004058587812 */ /* 0x100fe200078ee203 */
[----:B------:R-:W-:Y:S01]  /*12c0*/  ULEA.HI UR5, UR5, UR4, URZ, 0x6 ;  /* 0x0000000405057291 */ /* 0x000fe2000f8f303f */
[-C--:B01----:R-:W-:Y:S01]  /*12d0*/  IADD3 R4, RZ, -R0.reuse, -R3 ;  /* 0x80000000ff047210 */ /* 0x083fe20007ffe803 */
[----:B------:R-:W-:Y:S01]  /*12e0*/  IMAD.U32 R5, RZ, RZ, UR6 ;  /* 0x00000006ff057e24 */ /* 0x000fe2000f8e00ff */
[----:B------:R-:W0:Y:S01]  /*12f0*/  LDC R97, c[0x0][0x600] ;  /* 0x00018000ff617b82 */ /* 0x000e220000000800 */
[----:B------:R-:W-:Y:S01]  /*1300*/  LOP3.LUT R88, R88, R0, RZ, 0xfc, !PT ;  /* 0x0000000058587212 */ /* 0x000fe200078efcff */
[----:B------:R-:W-:Y:S01]  /*1310*/  IMAD.MOV.U32 R0, RZ, RZ, -0x1 ;  /* 0xffffffffff007424 */ /* 0x000fe200078e00ff */
[----:B------:R-:W-:Y:S01]  /*1320*/  USHF.R.S32.HI UR43, URZ, 0x6, UR5 ;  /* 0x000000063f2b7899 */ /* 0x000fe20008011405 */
[----:B------:R-:W-:Y:S01]  /*1330*/  LOP3.LUT R94, R95, 0x3, RZ, 0xc0, !PT ;  /* 0x000000035f5e7812 */ /* 0x000fe200078ec0ff */
[----:B------:R-:W-:Y:S01]  /*1340*/  IMAD R4, R7, -0x40, R4 ;  /* 0xffffffc007047824 */ /* 0x000fe200078e0204 */
[C---:B------:R-:W-:Y:S01]  /*1350*/  LOP3.LUT R96, R95.reuse, 0x80, RZ, 0xc0, !PT ;  /* 0x000000805f607812 */ /* 0x040fe200078ec0ff */
[----:B------:R-:W-:Y:S01]  /*1360*/  UISETP.LT.AND UP0, UPT, UR43, 0x1, UPT ;  /* 0x000000012b00788c */ /* 0x000fe2000bf01270 */
[-C--:B---3--:R-:W-:Y:S01]  /*1370*/  SHF.L.U32 R0, R0, R93.reuse, RZ ;  /* 0x0000005d00007219 */ /* 0x088fe200000006ff */
[----:B------:R-:W-:Y:S01]  /*1380*/  ULDC UR4, c[0x0][0x284] ;  /* 0x0000a10000047ab9 */ /* 0x000fe20000000800 */
[----:B------:R-:W-:Y:S01]  /*1390*/  IMAD R94, R94, -0x2, R5 ;  /* 0xfffffffe5e5e7824 */ /* 0x000fe200078e0205 */
[----:B------:R-:W-:Y:S01]  /*13a0*/  USEL UR44, UR43, 0x1, UP0 ;  /* 0x000000012b2c7887 */ /* 0x000fe20008000000 */
[----:B------:R-:W-:Y:S01]  /*13b0*/  SHF.L.U32 R93, R6, R93, RZ ;  /* 0x0000005d065d7219 */ /* 0x000fe200000006ff */
[----:B------:R-:W-:Y:S01]  /*13c0*/  IMAD.SHL.U32 R95, R95, 0x2, RZ ;  /* 0x000000025f5f7824 */ /* 0x000fe200078e00ff */
[----:B------:R-:W-:Y:S01]  /*13d0*/  LOP3.LUT R102, R18, 0x1, RZ, 0xfc, !PT ;  /* 0x0000000112667812 */ /* 0x000fe200078efcff */
[----:B------:R-:W-:Y:S01]  /*13e0*/  VIADD R99, R4, UR4 ;  /* 0x0000000404637c36 */ /* 0x000fe20008000000 */
[C---:B----4-:R-:W-:Y:S01]  /*13f0*/  SHF.L.U64.HI R92, R8.reuse, 0x3, R9 ;  /* 0x00000003085c7819 */ /* 0x050fe20000010209 */
[----:B--2---:R-:W-:Y:S01]  /*1400*/  IMAD.SHL.U32 R91, R8, 0x8, RZ ;  /* 0x00000008085b7824 */ /* 0x004fe200078e00ff */
[----:B------:R-:W-:Y:S01]  /*1410*/  SHF.R.U32.HI R96, RZ, 0x7, R96 ;  /* 0x00000007ff607819 */ /* 0x000fe20000011660 */
[----:B------:R-:W-:Y:S01]  /*1420*/  IMAD.MOV.U32 R89, RZ, RZ, RZ ;  /* 0x000000ffff597224 */ /* 0x000fe200078e00ff */
[----:B------:R-:W-:Y:S01]  /*1430*/  LOP3.LUT R98, RZ, R0, RZ, 0x33, !PT ;  /* 0x00000000ff627212 */ /* 0x000fe200078e33ff */
[----:B------:R-:W-:Y:S01]  /*1440*/  UIADD3 UR44, UR43, -UR44, URZ ;  /* 0x8000002c2b2c7290 */ /* 0x000fe2000fffe03f */
[----:B------:R-:W-:Y:S01]  /*1450*/  UMOV UR40, URZ ;  /* 0x0000003f00287c82 */ /* 0x000fe20008000000 */
[----:B0-----:R-:W-:Y:S01]  /*1460*/  VIADD R97, R97, 0xffffffff ;  /* 0xffffffff61617836 */ /* 0x001fe20000000000 */
[----:B------:R-:W-:-:S09]  /*1470*/  UMOV UR42, URZ ;  /* 0x0000003f002a7c82 */ /* 0x000fd20008000000 */
.L_x_162:
[----:B0-----:R-:W0:Y:S01]  /*1480*/  SHFL.IDX PT, R0, R96, RZ, 0x1f ;  /* 0x00001fff60007589 */ /* 0x001e2200000e0000 */
[----:B-1----:R-:W1:Y:S01]  /*1490*/  S2UR UR7, SR_CgaCtaId ;  /* 0x00000000000779c3 */ /* 0x002e620000008800 */
[----:B------:R-:W-:Y:S01]  /*14a0*/  UMOV UR6, 0x400 ;  /* 0x0000040000067882 */ /* 0x000fe20000000000 */
[----:B0-----:R-:W-:Y:S01]  /*14b0*/  R2UR UR4, R0 ;  /* 0x00000000000472ca */ /* 0x001fe200000e0000 */
[----:B-1----:R-:W-:-:S12]  /*14c0*/  ULEA UR6, UR7, UR6, 0x18 ;  /* 0x0000000607067291 */ /* 0x002fd8000f8ec03f */
[----:B------:R-:W-:-:S04]  /*14d0*/  ULEA.HI UR5, UR4, UR4, URZ, 0x1 ;  /* 0x0000000404057291 */ /* 0x000fc8000f8f083f */
[----:B------:R-:W-:-:S04]  /*14e0*/  ULOP3.LUT UR5, UR5, 0x7fffe, URZ, 0xc0, !UPT ;  /* 0x0007fffe05057892 */ /* 0x000fc8000f8ec03f */
[----:B------:R-:W-:-:S03]  /*14f0*/  UIADD3 UR5, UR4, -UR5, URZ ;  /* 0x8000000504057290 */ /* 0x000fc6000fffe03f */
[----:B------:R-:W-:Y:S01]  /*1500*/  ULDC UR4, c[0x0][0x28c] ;  /* 0x0000a30000047ab9 */ /* 0x000fe20000000800 */
[----:B------:R-:W-:Y:S01]  /*1510*/  ULEA UR5, UR5, UR6, 0xd ;  /* 0x0000000605057291 */ /* 0x000fe2000f8e683f */
[----:B------:R-:W-:-:S03]  /*1520*/  ISETP.LT.AND P0, PT, RZ, UR4, PT ;  /* 0x00000004ff007c0c */ /* 0x000fc6000bf01270 */
[----:B------:R-:W-:-:S04]  /*1530*/  UIADD3 UR5, UR5, 0x100, URZ ;  /* 0x0000010005057890 */ /* 0x000fc8000fffe03f */
[----:B------:R-:W-:-:S04]  /*1540*/  USHF.R.U32.HI UR5, URZ, 0x4, UR5 ;  /* 0x000000043f057899 */ /* 0x000fc80008011605 */
[----:B------:R-:W-:-:S04]  /*1550*/  ULOP3.LUT UR5, UR5, 0x3fff, URZ, 0xc0, !UPT ;  /* 0x00003fff05057892 */ /* 0x000fc8000f8ec03f */
[----:B------:R-:W-:Y:S01]  /*1560*/  ULOP3.LUT UR45, UR5, 0x10000, URZ, 0xfc, !UPT ;  /* 0x00010000052d7892 */ /* 0x000fe2000f8efc3f */
[----:B--234-:R-:W-:Y:S11]  /*1570*/  @P0 BRA `(.L_x_17) ;  /* 0x0000000000400947 */ /* 0x01cff60003800000 */
[----:B------:R-:W-:Y:S01]  /*1580*/  MOV R0, 0x0 ;  /* 0x0000000000007802 */ /* 0x000fe20000000f00 */
[----:B------:R-:W-:Y:S01]  /*1590*/  ULDC.64 UR4, c[0x4][0x68] ;  /* 0x01001a0000047ab9 */ /* 0x000fe20000000a00 */
[----:B------:R-:W-:Y:S01]  /*15a0*/  ULDC.64 UR6, c[0x4][0x8] ;  /* 0x0100020000067ab9 */ /* 0x000fe20000000a00 */
[----:B------:R-:W-:Y:S01]  /*15b0*/  IMAD.U32 R4, RZ, RZ, UR4 ;  /* 0x00000004ff047e24 */ /* 0x000fe2000f8e00ff */
[----:B------:R0:W1:Y:S01]  /*15c0*/  LDC.64 R14, c[0x4][R0] ;  /* 0x01000000000e7b82 */ /* 0x0000620000000a00 */
[----:B------:R-:W-:Y:S01]  /*15d0*/  IMAD.U32 R5, RZ, RZ, UR5 ;  /* 0x00000005ff057e24 */ /* 0x000fe2000f8e00ff */
[----:B------:R-:W-:Y:S01]  /*15e0*/  ULDC.64 UR4, c[0x4][0x70] ;  /* 0x01001c0000047ab9 */ /* 0x000fe20000000a00 */
[----:B------:R-:W-:Y:S02]  /*15f0*/  IMAD.U32 R10, RZ, RZ, UR6 ;  /* 0x00000006ff0a7e24 */ /* 0x000fe4000f8e00ff */
[----:B------:R-:W-:Y:S02]  /*1600*/  IMAD.U32 R6, RZ, RZ, UR4 ;  /* 0x00000004ff067e24 */ /* 0x000fe4000f8e00ff */
[----:B------:R-:W-:-:S02]  /*1610*/  IMAD.U32 R7, RZ, RZ, UR5 ;  /* 0x00000005ff077e24 */ /* 0x000fc4000f8e00ff */
[----:B------:R-:W-:Y:S02]  /*1620*/  IMAD.U32 R11, RZ, RZ, UR7 ;  /* 0x00000007ff0b7e24 */ /* 0x000fe4000f8e00ff */
[----:B------:R-:W-:Y:S02]  /*1630*/  IMAD.MOV.U32 R8, RZ, RZ, 0x1e1 ;  /* 0x000001e1ff087424 */ /* 0x000fe400078e00ff */
[----:B------:R-:W-:Y:S02]  /*1640*/  IMAD.MOV.U32 R12, RZ, RZ, 0x1 ;  /* 0x00000001ff0c7424 */ /* 0x000fe400078e00ff */
[----:B0-----:R-:W-:-:S07]  /*1650*/  IMAD.MOV.U32 R13, RZ, RZ, RZ ;  /* 0x000000ffff0d7224 */ /* 0x001fce00078e00ff */
[----:B------:R-:W-:-:S07]  /*1660*/  LEPC R20, `(.L_x_17) ;  /* 0x000000001014794e */ /* 0x000fce0000000000 */
[----:B-1---5:R-:W-:Y:S05]  /*1670*/  CALL.ABS.NOINC R14 ;  /* 0x000000000e007343 */ /* 0x022fea0003c00000 */
.L_x_17:
[----:B------:R-:W-:-:S13]  /*1680*/  ISETP.NE.AND P0, PT, R102, 0x3, PT ;  /* 0x000000036600780c */ /* 0x000fda0003f05270 */
[----:B------:R-:W-:Y:S05]  /*1690*/  @!P0 BRA `(.L_x_18) ;  /* 0x0000000000048947 */ /* 0x000fea0003800000 */
[----:B------:R-:W-:Y:S01]  /*16a0*/  BPT.TRAP 0x1 ;  /* 0x000000040000795c */ /* 0x000fe20000300000 */
.L_x_18:
[----:B------:R-:W0:Y:S01]  /*16b0*/  S2UR UR5, SR_CgaCtaId ;  /* 0x00000000000579c3 */ /* 0x000e220000008800 */
[----:B------:R-:W-:Y:S01]  /*16c0*/  UMOV UR4, 0x400 ;  /* 0x0000040000047882 */ /* 0x000fe20000000000 */
[----:B------:R-:W-:Y:S02]  /*16d0*/  IMAD.U32 R0, RZ, RZ, UR40 ;  /* 0x00000028ff007e24 */ /* 0x000fe4000f8e00ff */
[----:B------:R-:W-:-:S03]  /*16e0*/  IMAD.U32 R3, RZ, RZ, UR42 ;  /* 0x0000002aff037e24 */ /* 0x000fc6000f8e00ff */
[----:B------:R-:W-:Y:S01]  /*16f0*/  SHF.L.U32 R0, R0, 0x1f, RZ ;  /* 0x0000001f00007819 */ /* 0x000fe200000006ff */
[----:B0-----:R-:W-:-:S06]  /*1700*/  ULEA UR4, UR5, UR4, 0x18 ;  /* 0x0000000405047291 */ /* 0x001fcc000f8ec03f */
[----:B------:R-:W-:-:S04]  /*1710*/  IMAD.U32 R6, RZ, RZ, UR4 ;  /* 0x00000004ff067e24 */ /* 0x000fc8000f8e00ff */
[----:B------:R-:W-:-:S04]  /*1720*/  IMAD R3, R3, 0x8, R6 ;  /* 0x0000000803037824 */ /* 0x000fc800078e0206 */
[----:B------:R0:W1:Y:S01]  /*1730*/  SYNCS.PHASECHK.TRANS64.TRYWAIT P1, [R3+URZ], R0 ;  /* 0x00000000030075a7 */ /* 0x000062000802017f */
[----:B------:R-:W-:Y:S05]  /*1740*/  @!P0 BRA `(.L_x_19) ;  /* 0x0000000000048947 */ /* 0x000fea0003800000 */
[----:B------:R-:W-:Y:S01]  /*1750*/  BPT.TRAP 0x1 ;  /* 0x000000040000795c */ /* 0x000fe20000300000 */
.L_x_19:
[----:B------:R-:W-:-:S05]  /*1760*/  IMAD.U32 R4, RZ, RZ, UR44 ;  /* 0x0000002cff047e24 */ /* 0x000fca000f8e00ff */
[----:B------:R-:W-:Y:S01]  /*1770*/  ISETP.GE.AND P2, PT, R4, 0x1, PT ;  /* 0x000000010400780c */ /* 0x000fe20003f46270 */
[----:B-1----:R-:W-:-:S12]  /*1780*/  @P1 BRA `(.L_x_20) ;  /* 0x0000000000081947 */ /* 0x002fd80003800000 */
[----:B------:R-:W1:Y:S02]  /*1790*/  SYNCS.PHASECHK.TRANS64.TRYWAIT P1, [R3+URZ], R0 ;  /* 0x00000000030075a7 */ /* 0x000e64000802017f */
[----:B-1----:R-:W-:Y:S05]  /*17a0*/  @!P1 BRA `(.L_x_21) ;  /* 0x0000005c009c9947 */ /* 0x002fea0003800000 */
.L_x_20:
[----:B------:R-:W-:Y:S05]  /*17b0*/  WARPSYNC.ALL ;  /* 0x0000000000007948 */ /* 0x000fea0003800000 */
[----:B------:R-:W-:Y:S01]  /*17c0*/  R2UR UR4, R6 ;  /* 0x00000000060472ca */ /* 0x000fe200000e0000 */
[----:B------:R-:W-:Y:S01]  /*17d0*/  ULEA UR5, UR42, UR45, 0xb ;  /* 0x0000002d2a057291 */ /* 0x000fe2000f8e583f */
[----:B------:R-:W-:Y:S01]  /*17e0*/  WARPGROUP.ARRIVE ;  /* 0x00000000000079c5 */ /* 0x000fe20000000000 */
[----:B------:R-:W-:Y:S01]  /*17f0*/  UMOV UR9, 0x40000040 ;  /* 0x4000004000097882 */ /* 0x000fe20000000000 */
[----:B------:R-:W-:-:S04]  /*1800*/  UMOV UR11, 0x40000040 ;  /* 0x40000040000b7882 */ /* 0x000fc80000000000 */
[----:B------:R-:W-:-:S05]  /*1810*/  UMOV UR8, UR5 ;  /* 0x0000000500087c82 */ /* 0x000fca0008000000 */
[----:B------:R-:W-:-:S04]  /*1820*/  UIADD3 UR4, UR4, 0x18100, URZ ;  /* 0x0001810004047890 */ /* 0x000fc8000fffe03f */
[----:B------:R-:W-:-:S04]  /*1830*/  USHF.R.U32.HI UR4, URZ, 0x4, UR4 ;  /* 0x000000043f047899 */ /* 0x000fc80008011604 */
[----:B------:R-:W-:-:S04]  /*1840*/  ULOP3.LUT UR4, UR4, 0x3fff, URZ, 0xc0, !UPT ;  /* 0x00003fff04047892 */ /* 0x000fc8000f8ec03f */
[----:B------:R-:W-:-:S04]  /*1850*/  ULOP3.LUT UR4, UR4, 0x10000, URZ, 0xfc, !UPT ;  /* 0x0001000004047892 */ /* 0x000fc8000f8efc3f */
[----:B------:R-:W-:-:S07]  /*1860*/  ULEA UR6, UR42, UR4, 0xb ;  /* 0x000000042a067291 */ /* 0x000fce000f8e583f */
[----:B------:R-:W-:Y:S02]  /*1870*/  UMOV UR10, UR6 ;  /* 0x00000006000a7c82 */ /* 0x000fe40008000000 */
[----:B------:R-:W-:Y:S01]  /*1880*/  HGMMA.64x128x8.F32.TF32 R24, gdesc[UR8], RZ, !UPT, gsb0 ;  /* 0x05e00000081879f0 */ /* 0x000fe2000c0028ff */
[----:B------:R-:W-:Y:S02]  /*1890*/  UIADD3 UR8, UR5, 0x2, URZ ;  /* 0x0000000205087890 */ /* 0x000fe4000fffe03f */
[----:B------:R-:W-:Y:S01]  /*18a0*/  UIADD3 UR10, UR6, 0x2, URZ ;  /* 0x00000002060a7890 */ /* 0x000fe2000fffe03f */
[----:B------:R-:W-:Y:S01]  /*18b0*/  UMOV UR9, 0x40000040 ;  /* 0x4000004000097882 */ /* 0x000fe20000000000 */
[----:B------:R-:W-:Y:S01]  /*18c0*/  UMOV UR11, 0x40000040 ;  /* 0x40000040000b7882 */ /* 0x000fe20000000000 */
[----:B------:R-:W-:Y:S02]  /*18d0*/  WARPGROUP.DEPBAR.LE gsb0, 0x0 ;  /* 0x00008000000079c5 */ /* 0x000fe40000010000 */
[----:B------:R-:W-:-:S06]  /*18e0*/  WARPGROUP.ARRIVE ;  /* 0x00000000000079c5 */ /* 0x000fcc0000000000 */
[----:B------:R-:W-:Y:S01]  /*18f0*/  HGMMA.64x128x8.F32.TF32 R24, gdesc[UR8], R24, gsb0 ;  /* 0x05e00000081879f0 */ /* 0x000fe20008002818 */
        /* <DEDUP_REMOVED lines=41> */
[----:B------:R-:W-:Y:S03]  /*1b90*/  HGMMA.64x128x8.F32.TF32 R24, gdesc[UR8], R24, gsb0 ;  /* 0x05e00000081879f0 */ /* 0x000fe60008002818 */
[----:B------:R-:W-:Y:S02]  /*1ba0*/  WARPGROUP.DEPBAR.LE gsb0, 0x0 ;  /* 0x00008000000079c5 */ /* 0x000fe40000010000 */
[----:B------:R-:W-:Y:S05]  /*1bb0*/  @!P2 BRA `(.L_x_22) ;  /* 0x000000040098a947 */ /* 0x000fea0003800000 */
[----:B------:R-:W-:Y:S01]  /*1bc0*/  UIADD3 UR5, UR42, 0x1, URZ ;  /* 0x000000012a057890 */ /* 0x000fe2000fffe03f */
[----:B01----:R-:W-:Y:S02]  /*1bd0*/  IMAD.U32 R0, RZ, RZ, UR44 ;  /* 0x0000002cff007e24 */ /* 0x003fe4000f8e00ff */
[----:B------:R-:W-:Y:S01]  /*1be0*/  IMAD.U32 R3, RZ, RZ, UR42 ;  /* 0x0000002aff037e24 */ /* 0x000fe2000f8e00ff */
[----:B------:R-:W-:-:S04]  /*1bf0*/  UISETP.NE.AND UP0, UPT, UR5, 0x3, UPT ;  /* 0x000000030500788c */ /* 0x000fc8000bf05270 */
[----:B------:R-:W-:Y:S02]  /*1c00*/  USEL UR6, URZ, 0x1, UP0 ;  /* 0x000000013f067887 */ /* 0x000fe40008000000 */
[----:B------:R-:W-:Y:S02]  /*1c10*/  USEL UR5, UR5, URZ, UP0 ;  /* 0x0000003f05057287 */ /* 0x000fe40008000000 */
[----:B------:R-:W-:-:S06]  /*1c20*/  ULOP3.LUT UR6, UR40, UR6, URZ, 0x3c, !UPT ;  /* 0x0000000628067292 */ /* 0x000fcc000f8e3c3f */
[----:B------:R-:W-:-:S07]  /*1c30*/  IMAD.U32 R7, RZ, RZ, UR6 ;  /* 0x00000006ff077e24 */ /* 0x000fce000f8e00ff */
.L_x_29:
[----:B------:R-:W-:Y:S05]  /*1c40*/  @!P0 BRA `(.L_x_23) ;  /* 0x0000000000048947 */ /* 0x000fea0003800000 */
[----:B------:R-:W-:Y:S01]  /*1c50*/  BPT.TRAP 0x1 ;  /* 0x000000040000795c */ /* 0x000fe20000300000 */
.L_x_23:
[----:B------:R-:W0:Y:S01]  /*1c60*/  S2UR UR7, SR_CgaCtaId ;  /* 0x00000000000779c3 */ /* 0x000e220000008800 */
[----:B------:R-:W-:Y:S01]  /*1c70*/  UMOV UR6, 0x400 ;  /* 0x0000040000067882 */ /* 0x000fe20000000000 */
[----:B------:R-:W-:Y:S01]  /*1c80*/  IMAD.U32 R5, RZ, RZ, UR5 ;  /* 0x00000005ff057e24 */ /* 0x000fe2000f8e00ff */
[----:B------:R-:W-:Y:S01]  /*1c90*/  SHF.L.U32 R4, R7, 0x1f, RZ ;  /* 0x0000001f07047819 */ /* 0x000fe200000006ff */
[----:B0-----:R-:W-:-:S06]  /*1ca0*/  ULEA UR6, UR7, UR6, 0x18 ;  /* 0x0000000607067291 */ /* 0x001fcc000f8ec03f */
[----:B------:R-:W-:-:S04]  /*1cb0*/  IMAD.U32 R6, RZ, RZ, UR6 ;  /* 0x00000006ff067e24 */ /* 0x000fc8000f8e00ff */
[----:B------:R-:W-:-:S04]  /*1cc0*/  IMAD R5, R5, 0x8, R6 ;  /* 0x0000000805057824 */ /* 0x000fc800078e0206 */
[----:B------:R0:W1:Y:S01]  /*1cd0*/  SYNCS.PHASECHK.TRANS64.TRYWAIT P1, [R5+URZ], R4 ;  /* 0x00000004050075a7 */ /* 0x000062000802017f */
[----:B------:R-:W-:Y:S05]  /*1ce0*/  @!P0 BRA `(.L_x_24) ;  /* 0x0000000000048947 */ /* 0x000fea0003800000 */
[----:B------:R-:W-:Y:S01]  /*1cf0*/  BPT.TRAP 0x1 ;  /* 0x000000040000795c */ /* 0x000fe20000300000 */
.L_x_24:
[----:B-1----:R-:W-:Y:S05]  /*1d00*/  @P1 BRA `(.L_x_25) ;  /* 0x0000000000081947 */ /* 0x002fea0003800000 */
[----:B------:R-:W1:Y:S02]  /*1d10*/  SYNCS.PHASECHK.TRANS64.TRYWAIT P1, [R5+URZ], R4 ;  /* 0x00000004050075a7 */ /* 0x000e64000802017f */
[----:B-1----:R-:W-:Y:S05]  /*1d20*/  @!P1 BRA `(.L_x_26) ;  /* 0x0000005800509947 */ /* 0x002fea0003800000 */
.L_x_25:
[----:B------:R-:W-:Y:S01]  /*1d30*/  ULEA UR6, UR5, UR45, 0xb ;  /* 0x0000002d05067291 */ /* 0x000fe2000f8e583f */
[----:B------:R-:W-:Y:S01]  /*1d40*/  WARPGROUP.ARRIVE ;  /* 0x00000000000079c5 */ /* 0x000fe20000000000 */
[----:B------:R-:W-:Y:S01]  /*1d50*/  ULEA UR7, UR5, UR4, 0xb ;  /* 0x0000000405077291 */ /* 0x000fe2000f8e583f */
[----:B------:R-:W-:Y:S01]  /*1d60*/  UMOV UR9, 0x40000040 ;  /* 0x4000004000097882 */ /* 0x000fe20000000000 */
[----:B------:R-:W-:-:S03]  /*1d70*/  UMOV UR11, 0x40000040 ;  /* 0x40000040000b7882 */ /* 0x000fc60000000000 */
[----:B------:R-:W-:Y:S02]  /*1d80*/  UMOV UR8, UR6 ;  /* 0x0000000600087c82 */ /* 0x000fe40008000000 */
[----:B------:R-:W-:Y:S02]  /*1d90*/  UMOV UR10, UR7 ;  /* 0x00000007000a7c82 */ /* 0x000fe40008000000 */
[----:B------:R-:W-:Y:S01]  /*1da0*/  HGMMA.64x128x8.F32.TF32 R24, gdesc[UR8], R24, gsb0 ;  /* 0x05e00000081879f0 */ /* 0x000fe20008002818 */
[----:B------:R-:W-:Y:S02]  /*1db0*/  UIADD3 UR8, UR6, 0x2, URZ ;  /* 0x0000000206087890 */ /* 0x000fe4000fffe03f */
[----:B------:R-:W-:Y:S01]  /*1dc0*/  UIADD3 UR10, UR7, 0x2, URZ ;  /* 0x00000002070a7890 */ /* 0x000fe2000fffe03f */
[----:B------:R-:W-:Y:S01]  /*1dd0*/  UMOV UR9, 0x40000040 ;  /* 0x4000004000097882 */ /* 0x000fe20000000000 */
[----:B------:R-:W-:Y:S01]  /*1de0*/  UMOV UR11, 0x40000040 ;  /* 0x40000040000b7882 */ /* 0x000fe20000000000 */
[----:B------:R-:W-:-:S02]  /*1df0*/  WARPGROUP.DEPBAR.LE gsb0, 0x0 ;  /* 0x00008000000079c5 */ /* 0x000fc40000010000 */
        /* <DEDUP_REMOVED lines=46> */
[----:B------:R-:W-:Y:S01]  /*20e0*/  BPT.TRAP 0x1 ;  /* 0x000000040000795c */ /* 0x000fe20000300000 */
.L_x_27:
[----:B------:R-:W-:-:S13]  /*20f0*/  ISETP.NE.AND P1, PT, R22, RZ, PT ;  /* 0x000000ff1600720c */ /* 0x000fda0003f25270 */
[----:B01----:R-:W-:-:S04]  /*2100*/  @P1 IMAD R4, R3, 0x8, R6 ;  /* 0x0000000803041824 */ /* 0x003fc800078e0206 */
[----:B------:R-:W-:-:S05]  /*2110*/  @P1 VIADD R4, R4, 0x18 ;  /* 0x0000001804041836 */ /* 0x000fca0000000000 */
[----:B------:R-:W-:-:S04]  /*2120*/  @P1 PRMT R4, R19, 0x654, R4 ;  /* 0x0000065413041816 */ /* 0x000fc80000000004 */
[----:B------:R0:W-:Y:S01]  /*2130*/  @P1 SYNCS.ARRIVE.TRANS64.RED.A1T0 RZ, [R4+URZ], RZ ;  /* 0x000000ff04ff19a7 */ /* 0x0001e2000810043f */
[----:B------:R-:W-:-:S13]  /*2140*/  ISETP.GT.U32.AND P1, PT, R18, 0x1, PT ;  /* 0x000000011200780c */ /* 0x000fda0003f24070 */
[----:B0-----:R-:W-:Y:S05]  /*2150*/  @P1 BRA `(.L_x_28) ;  /* 0x0000000000041947 */ /* 0x001fea0003800000 */
[----:B------:R-:W-:Y:S01]  /*2160*/  BPT.TRAP 0x1 ;  /* 0x000000040000795c */ /* 0x000fe20000300000 */
.L_x_28:
[----:B------:R-:W-:Y:S01]  /*2170*/  UIADD3 UR5, UR5, 0x1, URZ ;  /* 0x0000000105057890 */ /* 0x000fe2000fffe03f */
[C---:B------:R-:W-:Y:S01]  /*2180*/  ISETP.GT.AND P2, PT, R0.reuse, 0x1, PT ;  /* 0x000000010000780c */ /* 0x040fe20003f44270 */
[----:B------:R-:W-:Y:S02]  /*2190*/  VIADD R3, R3, 0x1 ;  /* 0x0000000103037836 */ /* 0x000fe40000000000 */
[----:B------:R-:W-:Y:S01]  /*21a0*/  UISETP.NE.AND UP0, UPT, UR5, 0x3, UPT ;  /* 0x000000030500788c */ /* 0x000fe2000bf05270 */
[----:B------:R-:W-:Y:S02]  /*21b0*/  VIADD R0, R0, 0xffffffff ;  /* 0xffffffff00007836 */ /* 0x000fe40000000000 */
[C---:B------:R-:W-:Y:S01]  /*21c0*/  ISETP.NE.AND P1, PT, R3.reuse, 0x3, PT ;  /* 0x000000030300780c */ /* 0x040fe20003f25270 */
[----:B------:R-:W-:Y:S02]  /*21d0*/  USEL UR6, URZ, 0x1, UP0 ;  /* 0x000000013f067887 */ /* 0x000fe40008000000 */
[----:B------:R-:W-:Y:S01]  /*21e0*/  USEL UR5, UR5, URZ, UP0 ;  /* 0x0000003f05057287 */ /* 0x000fe20008000000 */
[----:B------:R-:W-:-:S03]  /*21f0*/  SEL R3, R3, RZ, P1 ;  /* 0x000000ff03037207 */ /* 0x000fc60000800000 */
[----:B------:R-:W-:Y:S01]  /*2200*/  LOP3.LUT R7, R7, UR6, RZ, 0x3c, !PT ;  /* 0x0000000607077c12 */ /* 0x000fe2000f8e3cff */
[----:B------:R-:W-:Y:S07]  /*2210*/  @P2 BRA `(.L_x_29) ;  /* 0xfffffff800882947 */ /* 0x000fee000383ffff */
.L_x_22:
[----:B01----:R-:W0:Y:S02]  /*2220*/  LDC R0, c[0x0][0x28c] ;  /* 0x0000a300ff007b82 */ /* 0x003e240000000800 */
[----:B0-----:R-:W-:-:S13]  /*2230*/  ISETP.GE.AND P1, PT, R0, 0x1, PT ;  /* 0x000000010000780c */ /* 0x001fda0003f26270 */
[----:B------:R-:W-:Y:S05]  /*2240*/  @!P1 BRA `(.L_x_30) ;  /* 0x0000000000449947 */ /* 0x000fea0003800000 */
[----:B------:R-:W-:Y:S05]  /*2250*/  @!P0 BRA `(.L_x_31) ;  /* 0x0000000000048947 */ /* 0x000fea0003800000 */
[----:B------:R-:W-:Y:S01]  /*2260*/  BPT.TRAP 0x1 ;  /* 0x000000040000795c */ /* 0x000fe20000300000 */
.L_x_31:
[----:B------:R-:W-:-:S13]  /*2270*/  ISETP.NE.AND P0, PT, R22, RZ, PT ;  /* 0x000000ff1600720c */ /* 0x000fda0003f05270 */
[----:B------:R-:W-:-:S05]  /*2280*/  VOTEU.ANY UP0, P0 ;  /* 0x00000000003f7886 */ /* 0x000fca0000000100 */
[----:B------:R-:W-:-:S06]  /*2290*/  @UP0 UIADD3 UR4, UR44, UR42, URZ ;  /* 0x0000002a2c040290 */ /* 0x000fcc000fffe03f */
[----:B------:R-:W-:Y:S02]  /*22a0*/  IMAD.U32 R4, RZ, RZ, UR4 ;  /* 0x00000004ff047e24 */ /* 0x000fe4000f8e00ff */
[----:B------:R-:W-:Y:S02]  /*22b0*/  IMAD.U32 R3, RZ, RZ, UR4 ;  /* 0x00000004ff037e24 */ /* 0x000fe4000f8e00ff */
[----:B------:R-:W-:-:S05]  /*22c0*/  @P0 IMAD.WIDE.U32 R4, R4, -0x55555555, RZ ;  /* 0xaaaaaaab04040825 */ /* 0x000fca00078e00ff */
[----:B------:R-:W-:-:S05]  /*22d0*/  @P0 SHF.R.U32.HI R0, RZ, 0x1, R5 ;  /* 0x00000001ff000819 */ /* 0x000fca0000011605 */
[----:B------:R-:W-:-:S04]  /*22e0*/  @P0 IMAD R0, R0, -0x3, R3 ;  /* 0xfffffffd00000824 */ /* 0x000fc800078e0203 */
[----:B------:R-:W-:-:S04]  /*22f0*/  @P0 IMAD R0, R0, 0x8, R6 ;  /* 0x0000000800000824 */ /* 0x000fc800078e0206 */
[----:B------:R-:W-:-:S05]  /*2300*/  @P0 VIADD R0, R0, 0x18 ;  /* 0x0000001800000836 */ /* 0x000fca0000000000 */
[----:B------:R-:W-:-:S04]  /*2310*/  @P0 PRMT R0, R19, 0x654, R0 ;  /* 0x0000065413000816 */ /* 0x000fc80000000000 */
[----:B------:R0:W-:Y:S01]  /*2320*/  @P0 SYNCS.ARRIVE.TRANS64.RED.A1T0 RZ, [R0+URZ], RZ ;  /* 0x000000ff00ff09a7 */ /* 0x0001e2000810043f */
[----:B------:R-:W-:-:S13]  /*2330*/  ISETP.GT.U32.AND P0, PT, R18, 0x1, PT ;  /* 0x000000011200780c */ /* 0x000fda0003f04070 */
[----:B0-----:R-:W-:Y:S05]  /*2340*/  @P0 BRA `(.L_x_30) ;  /* 0x0000000000040947 */ /* 0x001fea0003800000 */
[----:B------:R-:W-:Y:S01]  /*2350*/  BPT.TRAP 0x1 ;  /* 0x000000040000795c */ /* 0x000fe20000300000 */
.L_x_30:
[----:B------:R-:W-:Y:S01]  /*2360*/  IMAD.SHL.U32 R100, R100, 0x80, RZ ;  /* 0x0000008064647824 */ /* 0x000fe200078e00ff */
[----:B------:R-:W-:Y:S01]  /*2370*/  UIADD3 UR42, UR43, UR42, URZ ;  /* 0x0000002a2b2a7290 */ /* 0x000fe2000fffe03f */
[----:B------:R-:W-:Y:S01]  /*2380*/  SHF.R.S32.HI R11, RZ, 0x1f, R101 ;  /* 0x0000001fff0b7819 */ /* 0x000fe20000011465 */
[----:B------:R-:W-:Y:S01]  /*2390*/  UISETP.GE.U32.AND UP1, UPT, UR43, 0x3, UPT ;  /* 0x000000032b00788c */ /* 0x000fe2000bf26070 */
[----:B------:R-:W-:Y:S01]  /*23a0*/  IMAD.SHL.U32 R6, R103, 0x80, RZ ;  /* 0x0000008067067824 */ /* 0x000fe200078e00ff */
[----:B------:R-:W-:Y:S01]  /*23b0*/  ULDC UR7, c[0x0][0x288] ;  /* 0x0000a20000077ab9 */ /* 0x000fe20000000800 */
[C---:B------:R-:W-:Y:S01]  /*23c0*/  LOP3.LUT R8, R100.reuse, 0x6, R95, 0xf8, !PT ;  /* 0x0000000664087812 */ /* 0x040fe200078ef85f */
[----:B------:R-:W-:Y:S01]  /*23d0*/  UISETP.GT.U32.AND UP0, UPT, UR42, 0x2, UPT ;  /* 0x000000022a00788c */ /* 0x000fe2000bf04070 */
[----:B------:R-:W-:Y:S01]  /*23e0*/  ISETP.GE.AND P0, PT, R100, UR7, PT ;  /* 0x0000000764007c0c */ /* 0x000fe2000bf06270 */
[----:B------:R-:W-:Y:S01]  /*23f0*/  ULDC.64 UR4, c[0x0][0x5d0] ;  /* 0x0001740000047ab9 */ /* 0x000fe20000000a00 */
[--C-:B------:R-:W-:Y:S01]  /*2400*/  SHF.R.S32.HI R9, RZ, 0x1f, R8.reuse ;  /* 0x0000001fff097819 */ /* 0x100fe20000011408 */
[----:B------:R-:W-:Y:S01]  /*2410*/  ULDC UR10, c[0x0][0x284] ;  /* 0x0000a100000a7ab9 */ /* 0x000fe20000000800 */
[----:B------:R-:W-:Y:S01]  /*2420*/  IMAD R0, R11, UR4, RZ ;  /* 0x000000040b007c24 */ /* 0x000fe2000f8e02ff */
[----:B------:R-:W-:Y:S01]  /*2430*/  UISETP.LT.U32.AND UP0, UPT, UR43, 0x3, UP0 ;  /* 0x000000032b00788c */ /* 0x000fe20008701070 */
[----:B------:R-:W-:Y:S01]  /*2440*/  ISETP.GE.OR P0, PT, R6, UR10, P0 ;  /* 0x0000000a06007c0c */ /* 0x000fe20008706670 */
[----:B------:R-:W-:Y:S01]  /*2450*/  IMAD.WIDE.U32 R4, R101, UR4, R8 ;  /* 0x0000000465047c25 */ /* 0x000fe2000f8e0008 */
[----:B------:R-:W-:Y:S01]  /*2460*/  ULDC.64 UR8, c[0x0][0x5c8] ;  /* 0x0001720000087ab9 */ /* 0x000fe20000000a00 */
[----:B------:R-:W-:-:S02]  /*2470*/  USEL UR6, URZ, 0x1, !UP0 ;  /* 0x000000013f067887 */ /* 0x000fc4000c000000 */
[----:B------:R-:W-:Y:S01]  /*2480*/  IMAD R3, R101, UR5, R0 ;  /* 0x0000000565037c24 */ /* 0x000fe2000f8e0200 */
[----:B------:R-:W-:Y:S01]  /*2490*/  @UP1 UIMAD.WIDE.U32 UR4, UR42, -0x55555555, URZ ;  /* 0xaaaaaaab2a0418a5 */ /* 0x000fe2000f8e003f */
[----:B------:R-:W-:Y:S01]  /*24a0*/  IMAD.WIDE R104, R103, 0x80, R88 ;  /* 0x0000008067687825 */ /* 0x000fe200078e0258 */
[----:B------:R-:W-:Y:S02]  /*24b0*/  ULOP3.LUT UR40, UR40, UR6, URZ, 0x3c, !UPT ;  /* 0x0000000628287292 */ /* 0x000fe4000f8e3c3f */
[----:B------:R-:W-:Y:S01]  /*24c0*/  @UP1 USHF.R.U32.HI UR4, URZ, 0x1, UR5 ;  /* 0x000000013f041899 */ /* 0x000fe20008011605 */
[----:B------:R-:W-:Y:S02]  /*24d0*/  IMAD.IADD R5, R5, 0x1, R3 ;  /* 0x0000000105057824 */ /* 0x000fe400078e0203 */
[----:B------:R-:W-:Y:S01]  /*24e0*/  IMAD R3, R105, UR8, RZ ;  /* 0x0000000869037c24 */ /* 0x000fe2000f8e02ff */
[----:B------:R-:W-:Y:S01]  /*24f0*/  @UP1 ULOP3.LUT UR40, UR40, 0x1, UR4, 0x78, !UPT ;  /* 0x0000000128281892 */ /* 0x000fe2000f8e7804 */
[----:B------:R-:W-:-:S04]  /*2500*/  IMAD.WIDE.U32 R106, R104, UR8, R4 ;  /* 0x00000008686a7c25 */ /* 0x000fc8000f8e0004 */
[----:B------:R-:W-:Y:S02]  /*2510*/  IMAD R7, R104, UR9, R3 ;  /* 0x0000000968077c24 */ /* 0x000fe4000f8e0203 */
[----:B------:R-:W-:Y:S01]  /*2520*/  IMAD.MOV.U32 R0, RZ, RZ, -0x1 ;  /* 0xffffffffff007424 */ /* 0x000fe200078e00ff */
[----:B------:R-:W-:Y:S06]  /*2530*/  @P0 BRA `(.L_x_32) ;  /* 0x0000003400040947 */ /* 0x000fec0003800000 */
[----:B-----5:R-:W-:Y:S01]  /*2540*/  FSETP.NEU.AND P0, PT, R90, RZ, PT ;  /* 0x000000ff5a00720b */ /* 0x020fe20003f0d000 */
[----:B------:R-:W-:Y:S01]  /*2550*/  IMAD.IADD R4, R94, 0x1, -R100 ;  /* 0x000000015e047824 */ /* 0x000fe200078e0a64 */
[----:B------:R-:W-:Y:S01]  /*2560*/  BSSY B0, `(.L_x_32) ;  /* 0x000033e000007945 */ /* 0x000fe20003800000 */
[----:B------:R-:W-:Y:S02]  /*2570*/  IMAD.IADD R3, R99, 0x1, -R6 ;  /* 0x0000000163037824 */ /* 0x000fe400078e0a06 */
[----:B------:R-:W-:Y:S01]  /*2580*/  IMAD.IADD R115, R107, 0x1, R7 ;  /* 0x000000016b737824 */ /* 0x000fe200078e0207 */
[----:B------:R-:W-:-:S04]  /*2590*/  ISETP.GT.AND P3, PT, R4, RZ, PT ;  /* 0x000000ff0400720c */ /* 0x000fc80003f64270 */
[----:B------:R-:W-:-:S03]  /*25a0*/  ISETP.GT.AND P1, PT, R3, RZ, P3 ;  /* 0x000000ff0300720c */ /* 0x000fc60001f24270 */
[----:B------:R-:W-:Y:S10]  /*25b0*/  @!P0 BRA `(.L_x_33) ;  /* 0x0000002400208947 */ /* 0x000ff40003800000 */
[----:B------:R-:W0:Y:S01]  /*25c0*/  LDC.64 R108, c[0x0][0x5b8] ;  /* 0x00016e00ff6c7b82 */ /* 0x000e220000000a00 */
[----:B------:R-:W-:-:S07]  /*25d0*/  ULDC.64 UR4, c[0x0][0x5c0] ;  /* 0x0001700000047ab9 */ /* 0x000fce0000000a00 */
[----:B------:R-:W1:Y:S08]  /*25e0*/  LDC.64 R110, c[0x0][0x5b0] ;  /* 0x00016c00ff6e7b82 */ /* 0x000e700000000a00 */
[----:B------:R-:W2:Y:S01]  /*25f0*/  LDC.64 R112, c[0x0][0x5a8] ;  /* 0x00016a00ff707b82 */ /* 0x000ea20000000a00 */
[-C--:B0-----:R-:W-:Y:S02]  /*2600*/  IMAD R6, R11, R108.reuse, RZ ;  /* 0x0000006c0b067224 */ /* 0x081fe400078e02ff */
[----:B------:R-:W-:-:S04]  /*2610*/  IMAD.WIDE.U32 R12, R101, R108, R8 ;  /* 0x0000006c650c7225 */ /* 0x000fc800078e0008 */
[----:B------:R-:W-:Y:S02]  /*2620*/  IMAD R103, R101, R109, R6 ;  /* 0x0000006d65677224 */ /* 0x000fe400078e0206 */
[-C--:B-1----:R-:W-:Y:S02]  /*2630*/  IMAD R5, R105, R110.reuse, RZ ;  /* 0x0000006e69057224 */ /* 0x082fe400078e02ff */
[----:B------:R-:W-:Y:S02]  /*2640*/  IMAD.IADD R13, R13, 0x1, R103 ;  /* 0x000000010d0d7824 */ /* 0x000fe400078e0267 */
[C---:B------:R-:W-:Y:S02]  /*2650*/  IMAD R107, R104.reuse, R111, R5 ;  /* 0x0000006f686b7224 */ /* 0x040fe400078e0205 */
[----:B------:R-:W-:-:S04]  /*2660*/  IMAD.WIDE.U32 R6, R104, R110, R12 ;  /* 0x0000006e68067225 */ /* 0x000fc800078e000c */
[----:B------:R-:W-:Y:S01]  /*2670*/  IMAD.IADD R5, R7, 0x1, R107 ;  /* 0x0000000107057824 */ /* 0x000fe200078e026b */
[----:B--2---:R-:W-:-:S04]  /*2680*/  LEA R14, P0, R6, R112, 0x2 ;  /* 0x00000070060e7211 */ /* 0x004fc800078010ff */
[----:B------:R-:W-:-:S05]  /*2690*/  LEA.HI.X R15, R6, R113, R5, 0x2, P0 ;  /* 0x00000071060f7211 */ /* 0x000fca00000f1405 */
[----:B------:R0:W2:Y:S01]  /*26a0*/  @P1 LDG.E.LTC128B R5, desc[UR36][R14.64] ;  /* 0x000000240e051981 */ /* 0x0000a2000c1e1920 */
[----:B------:R-:W-:Y:S01]  /*26b0*/  IMAD.WIDE.U32 R6, R104, R110, R8 ;  /* 0x0000006e68067225 */ /* 0x000fe200078e0008 */
[C---:B------:R-:W-:Y:S01]  /*26c0*/  SHF.L.U64.HI R11, R110.reuse, 0x3, R111 ;  /* 0x000000036e0b7819 */ /* 0x040fe2000001026f */
[----:B------:R-:W-:Y:S01]  /*26d0*/  BSSY B1, `(.L_x_34) ;  /* 0x0000016000017945 */ /* 0x000fe20003800000 */
[----:B------:R-:W-:Y:S01]  /*26e0*/  ISETP.GT.AND P3, PT, R3, 0x8, P3 ;  /* 0x000000080300780c */ /* 0x000fe20001f64270 */
[----:B------:R-:W-:Y:S02]  /*26f0*/  IMAD.IADD R7, R107, 0x1, R7 ;  /* 0x000000016b077824 */ /* 0x000fe400078e0207 */
[----:B------:R-:W-:Y:S02]  /*2700*/  IMAD.SHL.U32 R10, R110, 0x8, RZ ;  /* 0x000000086e0a7824 */ /* 0x000fe400078e00ff */
[----:B------:R-:W-:-:S04]  /*2710*/  IMAD.WIDE.U32 R20, R101, R108, R6 ;  /* 0x0000006c65147225 */ /* 0x000fc800078e0006 */
[----:B------:R-:W-:Y:S01]  /*2720*/  IMAD.WIDE.U32 R104, R104, R110, R10 ;  /* 0x0000006e68687225 */ /* 0x000fe200078e000a */
[----:B------:R-:W-:Y:S02]  /*2730*/  LEA R10, P0, R106, UR4, 0x2 ;  /* 0x000000046a0a7c11 */ /* 0x000fe4000f8010ff */
[----:B------:R-:W-:Y:S01]  /*2740*/  LEA R6, P4, R20, R112, 0x2 ;  /* 0x0000007014067211 */ /* 0x000fe200078810ff */
[----:B0-----:R-:W-:Y:S01]  /*2750*/  IMAD.IADD R14, R103, 0x1, R21 ;  /* 0x00000001670e7824 */ /* 0x001fe200078e0215 */
[----:B------:R-:W-:Y:S01]  /*2760*/  LEA.HI.X R11, R106, UR5, R115, 0x2, P0 ;  /* 0x000000056a0b7c11 */ /* 0x000fe200080f1473 */
[----:B------:R-:W-:Y:S01]  /*2770*/  IMAD.IADD R107, R107, 0x1, R105 ;  /* 0x000000016b6b7824 */ /* 0x000fe200078e0269 */
[----:B------:R-:W-:Y:S02]  /*2780*/  ISETP.GT.AND P0, PT, R4, 0x1, PT ;  /* 0x000000010400780c */ /* 0x000fe40003f04270 */
[----:B------:R-:W-:Y:S01]  /*2790*/  IADD3 R15, P2, R12, R104, RZ ;  /* 0x000000680c0f7210 */ /* 0x000fe20007f5e0ff */
[----:B--2---:R-:W-:-:S04]  /*27a0*/  FMUL R7, R5, R90 ;  /* 0x0000005a05077220 */ /* 0x004fc80000400000 */
[----:B------:R-:W-:Y:S01]  /*27b0*/  FFMA R21, R24, R23, R7 ;  /* 0x0000001718157223 */ /* 0x000fe20000000007 */
[----:B------:R-:W-:Y:S01]  /*27c0*/  LEA.HI.X R7, R20, R113, R14, 0x2, P4 ;  /* 0x0000007114077211 */ /* 0x000fe200020f140e */
[----:B------:R-:W-:Y:S01]  /*27d0*/  IMAD.X R20, R107, 0x1, R13, P2 ;  /* 0x000000016b147824 */ /* 0x000fe200010e060d */
[----:B------:R-:W-:Y:S02]  /*27e0*/  ISETP.GT.AND P4, PT, R3, RZ, P0 ;  /* 0x000000ff0300720c */ /* 0x000fe40000784270 */
[----:B------:R0:W-:Y:S01]  /*27f0*/  @P1 STG.E desc[UR36][R10.64], R21 ;  /* 0x000000150a001986 */ /* 0x0001e2000c101924 */
[----:B------:R-:W-:-:S10]  /*2800*/  LEA R14, P1, R15, R112, 0x2 ;  /* 0x000000700f0e7211 */ /* 0x000fd400078210ff */
[----:B------:R-:W-:Y:S05]  /*2810*/  @!P4 BRA `(.L_x_35) ;  /* 0x000000000004c947 */ /* 0x000fea0003800000 */
[----:B------:R1:W5:Y:S02]  /*2820*/  LDG.E.LTC128B R5, desc[UR36][R6.64+0x4] ;  /* 0x0000042406057981 */ /* 0x000364000c1e1920 */
.L_x_35:
[----:B------:R-:W-:Y:S05]  /*2830*/  BSYNC B1 ;  /* 0x0000000000017941 */ /* 0x000fea0003800000 */
.L_x_34:
[----:B-----5:R-:W-:Y:S01]  /*2840*/  FMUL R12, R5, R90 ;  /* 0x0000005a050c7220 */ /* 0x020fe20000400000 */
[----:B------:R-:W-:-:S03]  /*2850*/  LEA.HI.X R15, R15, R113, R20, 0x2, P1 ;  /* 0x000000710f0f7211 */ /* 0x000fc600008f1414 */
[----:B------:R-:W-:Y:S01]  /*2860*/  FFMA R105, R25, R23, R12 ;  /* 0x0000001719697223 */ /* 0x000fe2000000000c */
[----:B------:R-:W-:-:S04]  /*2870*/  IMAD.MOV.U32 R25, RZ, RZ, R5 ;  /* 0x000000ffff197224 */ /* 0x000fc800078e0005 */
[----:B------:R2:W-:Y:S04]  /*2880*/  @P4 STG.E desc[UR36][R10.64+0x4], R105 ;  /* 0x000004690a004986 */ /* 0x0005e8000c101924 */
[----:B------:R-:W3:Y:S01]  /*2890*/  @P3 LDG.E.LTC128B R25, desc[UR36][R14.64] ;  /* 0x000000240e193981 */ /* 0x000ee2000c1e1920 */
[C---:B------:R-:W-:Y:S01]  /*28a0*/  SHF.L.U64.HI R13, R91.reuse, 0x2, R92 ;  /* 0x000000025b0d7819 */ /* 0x040fe2000001025c */
[----:B------:R-:W-:Y:S01]  /*28b0*/  BSSY B1, `(.L_x_36) ;  /* 0x0000010000017945 */ /* 0x000fe20003800000 */
[----:B------:R-:W-:Y:S02]  /*28c0*/  LEA R12, P2, R91, R10, 0x2 ;  /* 0x0000000a5b0c7211 */ /* 0x000fe400078410ff */
[----:B------:R-:W-:Y:S02]  /*28d0*/  IADD3 R20, P1, R8, R104, RZ ;  /* 0x0000006808147210 */ /* 0x000fe40007f3e0ff */
[----:B------:R-:W-:Y:S01]  /*28e0*/  ISETP.GT.AND P0, PT, R3, 0x8, P0 ;  /* 0x000000080300780c */ /* 0x000fe20000704270 */
[----:B------:R-:W-:-:S02]  /*28f0*/  IMAD.X R13, R13, 0x1, R11, P2 ;  /* 0x000000010d0d7824 */ /* 0x000fc400010e060b */
[----:B0-----:R-:W-:Y:S01]  /*2900*/  IMAD.X R21, R9, 0x1, R107, P1 ;  /* 0x0000000109157824 */ /* 0x001fe200008e066b */
[----:B------:R-:W-:Y:S01]  /*2910*/  ISETP.GT.AND P1, PT, R4, 0x8, PT ;  /* 0x000000080400780c */ /* 0x000fe20003f24270 */
[----:B------:R-:W-:-:S04]  /*2920*/  IMAD.WIDE.U32 R20, R101, R108, R20 ;  /* 0x0000006c65147225 */ /* 0x000fc800078e0014 */
[----:B------:R-:W-:Y:S01]  /*2930*/  IMAD.IADD R9, R103, 0x1, R21 ;  /* 0x0000000167097824 */ /* 0x000fe200078e0215 */
[----:B------:R-:W-:-:S04]  /*2940*/  LEA R8, P4, R20, R112, 0x2 ;  /* 0x0000007014087211 */ /* 0x000fc800078810ff */
[----:B------:R-:W-:Y:S01]  /*2950*/  LEA.HI.X R9, R20, R113, R9, 0x2, P4 ;  /* 0x0000007114097211 */ /* 0x000fe200020f1409 */
[----:B---3--:R-:W-:-:S04]  /*2960*/  FMUL R5, R25, R90 ;  /* 0x0000005a19057220 */ /* 0x008fc80000400000 */
[----:B------:R-:W-:-:S05]  /*2970*/  FFMA R5, R26, R23, R5 ;  /* 0x000000171a057223 */ /* 0x000fca0000000005 */
[----:B------:R2:W-:Y:S01]  /*2980*/  @P3 STG.E desc[UR36][R12.64], R5 ;  /* 0x000000050c003986 */ /* 0x0005e2000c101924 */
[----:B------:R-:W-:Y:S05]  /*2990*/  @!P0 BRA `(.L_x_37) ;  /* 0x0000000000048947 */ /* 0x000fea0003800000 */
[----:B------:R0:W5:Y:S02]  /*29a0*/  LDG.E.LTC128B R25, desc[UR36][R8.64+0x4] ;  /* 0x0000042408197981 */ /* 0x000164000c1e1920 */
.L_x_37:
[----:B------:R-:W-:Y:S05]  /*29b0*/  BSYNC B1 ;  /* 0x0000000000017941 */ /* 0x000fea0003800000 */
.L_x_36:
[----:B-----5:R-:W-:Y:S01]  /*29c0*/  FMUL R14, R25, R90 ;  /* 0x0000005a190e7220 */ /* 0x020fe20000400000 */
[----:B------:R-:W-:Y:S01]  /*29d0*/  ISETP.GT.AND P3, PT, R3, RZ, P1 ;  /* 0x000000ff0300720c */ /* 0x000fe20000f64270 */
[----:B------:R-:W-:Y:S01]  /*29e0*/  BSSY B1, `(.L_x_38) ;  /* 0x0000006000017945 */ /* 0x000fe20003800000 */
[----:B------:R-:W-:Y:S01]  /*29f0*/  ISETP.GT.AND P2, PT, R4, 0x9, PT ;  /* 0x000000090400780c */ /* 0x000fe20003f44270 */
[----:B------:R-:W-:-:S05]  /*2a00*/  FFMA R27, R27, R23, R14 ;  /* 0x000000171b1b7223 */ /* 0x000fca000000000e */
[----:B------:R3:W-:Y:S05]  /*2a10*/  @P0 STG.E desc[UR36][R12.64+0x4], R27 ;  /* 0x0000041b0c000986 */ /* 0x0007ea000c101924 */
[----:B------:R-:W-:Y:S05]  /*2a20*/  @!P3 BRA `(.L_x_39) ;  /* 0x000000000004b947 */ /* 0x000fea0003800000 */
[----:B------:R4:W5:Y:S02]  /*2a30*/  LDG.E.LTC128B R25, desc[UR36][R6.64+0x20] ;  /* 0x0000202406197981 */ /* 0x000964000c1e1920 */
.L_x_39:
[----:B------:R-:W-:Y:S05]  /*2a40*/  BSYNC B1 ;  /* 0x0000000000017941 */ /* 0x000fea0003800000 */
.L_x_38:
[----:B--2--5:R-:W-:Y:S01]  /*2a50*/  FMUL R5, R25, R90 ;  /* 0x0000005a19057220 */ /* 0x024fe20000400000 */
[----:B------:R-:W-:Y:S01]  /*2a60*/  ISETP.GT.AND P0, PT, R3, RZ, P2 ;  /* 0x000000ff0300720c */ /* 0x000fe20001704270 */
[----:B------:R-:W-:Y:S02]  /*2a70*/  BSSY B1, `(.L_x_40) ;  /* 0x0000005000017945 */ /* 0x000fe40003800000 */
[----:B------:R-:W-:-:S05]  /*2a80*/  FFMA R5, R28, R23, R5 ;  /* 0x000000171c057223 */ /* 0x000fca0000000005 */
[----:B------:R2:W-:Y:S05]  /*2a90*/  @P3 STG.E desc[UR36][R10.64+0x20], R5 ;  /* 0x000020050a003986 */ /* 0x0005ea000c101924 */
[----:B------:R-:W-:Y:S05]  /*2aa0*/  @!P0 BRA `(.L_x_41) ;  /* 0x0000000000048947 */ /* 0x000fea0003800000 */
[----:B------:R0:W5:Y:S02]  /*2ab0*/  LDG.E.LTC128B R25, desc[UR36][R6.64+0x24] ;  /* 0x0000242406197981 */ /* 0x000164000c1e1920 */
.L_x_41:
[----:B------:R-:W-:Y:S05]  /*2ac0*/  BSYNC B1 ;  /* 0x0000000000017941 */ /* 0x000fea0003800000 */
.L_x_40:
[----:B-----5:R-:W-:Y:S01]  /*2ad0*/  FMUL R14, R25, R90 ;  /* 0x0000005a190e7220 */ /* 0x020fe20000400000 */
[----:B------:R-:W-:Y:S01]  /*2ae0*/  ISETP.GT.AND P1, PT, R3, 0x8, P1 ;  /* 0x000000080300780c */ /* 0x000fe20000f24270 */
[----:B------:R-:W-:Y:S02]  /*2af0*/  BSSY B1, `(.L_x_42) ;  /* 0x0000005000017945 */ /* 0x000fe40003800000 */
[----:B------:R-:W-:-:S05]  /*2b00*/  FFMA R29, R29, R23, R14 ;  /* 0x000000171d1d7223 */ /* 0x000fca000000000e */
[----:B------:R0:W-:Y:S05]  /*2b10*/  @P0 STG.E desc[UR36][R10.64+0x24], R29 ;  /* 0x0000241d0a000986 */ /* 0x0001ea000c101924 */
[----:B------:R-:W-:Y:S05]  /*2b20*/  @!P1 BRA `(.L_x_43) ;  /* 0x0000000000049947 */ /* 0x000fea0003800000 */
[----:B------:R0:W5:Y:S02]  /*2b30*/  LDG.E.LTC128B R25, desc[UR36][R8.64+0x20] ;  /* 0x0000202408197981 */ /* 0x000164000c1e1920 */
.L_x_43:
[----:B------:R-:W-:Y:S05]  /*2b40*/  BSYNC B1 ;  /* 0x0000000000017941 */ /* 0x000fea0003800000 */
.L_x_42:
[----:B--2--5:R-:W-:Y:S01]  /*2b50*/  FMUL R5, R25, R90 ;  /* 0x0000005a19057220 */ /* 0x024fe20000400000 */
[----:B------:R-:W-:Y:S01]  /*2b60*/  ISETP.GT.AND P2, PT, R3, 0x8, P2 ;  /* 0x000000080300780c */ /* 0x000fe20001744270 */
[----:B------:R-:W-:Y:S01]  /*2b70*/  BSSY B1, `(.L_x_44) ;  /* 0x0000006000017945 */ /* 0x000fe20003800000 */
[----:B------:R-:W-:Y:S01]  /*2b80*/  ISETP.GT.AND P0, PT, R4, 0x10, PT ;  /* 0x000000100400780c */ /* 0x000fe20003f04270 */
[----:B------:R-:W-:-:S05]  /*2b90*/  FFMA R5, R30, R23, R5 ;  /* 0x000000171e057223 */ /* 0x000fca0000000005 */
[----:B------:R2:W-:Y:S05]  /*2ba0*/  @P1 STG.E desc[UR36][R12.64+0x20], R5 ;  /* 0x000020050c001986 */ /* 0x0005ea000c101924 */
[----:B------:R-:W-:Y:S05]  /*2bb0*/  @!P2 BRA `(.L_x_45) ;  /* 0x000000000004a947 */ /* 0x000fea0003800000 */
[----:B------:R0:W5:Y:S02]  /*2bc0*/  LDG.E.LTC128B R25, desc[UR36][R8.64+0x24] ;  /* 0x0000242408197981 */ /* 0x000164000c1e1920 */
.L_x_45:
[----:B------:R-:W-:Y:S05]  /*2bd0*/  BSYNC B1 ;  /* 0x0000000000017941 */ /* 0x000fea0003800000 */
.L_x_44:
        /* <DEDUP_REMOVED lines=8> */
.L_x_47:
[----:B------:R-:W-:Y:S05]  /*2c60*/  BSYNC B1 ;  /* 0x0000000000017941 */ /* 0x000fea0003800000 */
.L_x_46:
[----:B--2--5:R-:W-:Y:S01]  /*2c70*/  FMUL R5, R25, R90 ;  /* 0x0000005a19057220 */ /* 0x024fe20000400000 */
[----:B------:R-:W-:Y:S01]  /*2c80*/  ISETP.GT.AND P2, PT, R3, RZ, P1 ;  /* 0x000000ff0300720c */ /* 0x000fe20000f44270 */
[----:B------:R-:W-:Y:S02]  /*2c90*/  BSSY B1, `(.L_x_48) ;  /* 0x0000005000017945 */ /* 0x000fe40003800000 */
[----:B------:R-:W-:-:S05]  /*2ca0*/  FFMA R5, R32, R23, R5 ;  /* 0x0000001720057223 */ /* 0x000fca0000000005 */
[----:B------:R2:W-:Y:S05]  /*2cb0*/  @P3 STG.E desc[UR36][R10.64+0x40], R5 ;  /* 0x000040050a003986 */ /* 0x0005ea000c101924 */
[----:B------:R-:W-:Y:S05]  /*2cc0*/  @!P2 BRA `(.L_x_49) ;  /* 0x000000000004a947 */ /* 0x000fea0003800000 */
[----:B------:R0:W5:Y:S02]  /*2cd0*/  LDG.E.LTC128B R25, desc[UR36][R6.64+0x44] ;  /* 0x0000442406197981 */ /* 0x000164000c1e1920 */
.L_x_49:
[----:B------:R-:W-:Y:S05]  /*2ce0*/  BSYNC B1 ;  /* 0x0000000000017941 */ /* 0x000fea0003800000 */
.L_x_48:
[----:B-----5:R-:W-:Y:S01]  /*2cf0*/  FMUL R14, R25, R90 ;  /* 0x0000005a190e7220 */ /* 0x020fe20000400000 */
[----:B------:R-:W-:Y:S01]  /*2d00*/  ISETP.GT.AND P0, PT, R3, 0x8, P0 ;  /* 0x000000080300780c */ /* 0x000fe20000704270 */
[----:B------:R-:W-:Y:S02]  /*2d10*/  BSSY B1, `(.L_x_50) ;  /* 0x0000005000017945 */ /* 0x000fe40003800000 */
[----:B------:R-:W-:-:S05]  /*2d20*/  FFMA R33, R33, R23, R14 ;  /* 0x0000001721217223 */ /* 0x000fca000000000e */
[----:B------:R0:W-:Y:S05]  /*2d30*/  @P2 STG.E desc[UR36][R10.64+0x44], R33 ;  /* 0x000044210a002986 */ /* 0x0001ea000c101924 */
[----:B------:R-:W-:Y:S05]  /*2d40*/  @!P0 BRA `(.L_x_51) ;  /* 0x0000000000048947 */ /* 0x000fea0003800000 */
[----:B------:R0:W5:Y:S02]  /*2d50*/  LDG.E.LTC128B R25, desc[UR36][R8.64+0x40] ;  /* 0x0000402408197981 */ /* 0x000164000c1e1920 */
.L_x_51:
[----:B------:R-:W-:Y:S05]  /*2d60*/  BSYNC B1 ;  /* 0x0000000000017941 */ /* 0x000fea0003800000 */
.L_x_50:
        /* <DEDUP_REMOVED lines=8> */
.L_x_53:
[----:B------:R-:W-:Y:S05]  /*2df0*/  BSYNC B1 ;  /* 0x0000000000017941 */ /* 0x000fea0003800000 */
.L_x_52:
        /* <DEDUP_REMOVED lines=8> */
.L_x_55:
[----:B------:R-:W-:Y:S05]  /*2e80*/  BSYNC B1 ;  /* 0x0000000000017941 */ /* 0x000fea0003800000 */
.L_x_54:
[----:B--2--5:R-:W-:Y:S01]  /*2e90*/  FMUL R5, R25, R90 ;  /* 0x0000005a19057220 */ /* 0x024fe20000400000 */
[----:B------:R-:W-:Y:S01]  /*2ea0*/  ISETP.GT.AND P1, PT, R3, RZ, P0 ;  /* 0x000000ff0300720c */ /* 0x000fe20000724270 */
[----:B------:R-:W-:Y:S02]  /*2eb0*/  BSSY B1, `(.L_x_56) ;  /* 0x0000005000017945 */ /* 0x000fe40003800000 */
[----:B------:R-:W-:-:S05]  /*2ec0*/  FFMA R5, R36, R23, R5 ;  /* 0x0000001724057223 */ /* 0x000fca0000000005 */
[----:B------:R2:W-:Y:S05]  /*2ed0*/  @P3 STG.E desc[UR36][R10.64+0x60], R5 ;  /* 0x000060050a003986 */ /* 0x0005ea000c101924 */
[----:B------:R-:W-:Y:S05]  /*2ee0*/  @!P1 BRA `(.L_x_57) ;  /* 0x0000000000049947 */ /* 0x000fea0003800000 */
[----:B------:R0:W5:Y:S02]  /*2ef0*/  LDG.E.LTC128B R25, desc[UR36][R6.64+0x64] ;  /* 0x0000642406197981 */ /* 0x000164000c1e1920 */
.L_x_57:
[----:B------:R-:W-:Y:S05]  /*2f00*/  BSYNC B1 ;  /* 0x0000000000017941 */ /* 0x000fea0003800000 */
.L_x_56:
[----:B-----5:R-:W-:Y:S01]  /*2f10*/  FMUL R14, R25, R90 ;  /* 0x0000005a190e7220 */ /* 0x020fe20000400000 */
[----:B------:R-:W-:Y:S01]  /*2f20*/  ISETP.GT.AND P2, PT, R3, 0x8, P2 ;  /* 0x000000080300780c */ /* 0x000fe20001744270 */
[----:B------:R-:W-:Y:S02]  /*2f30*/  BSSY B1, `(.L_x_58) ;  /* 0x0000005000017945 */ /* 0x000fe40003800000 */
[----:B------:R-:W-:-:S05]  /*2f40*/  FFMA R37, R37, R23, R14 ;  /* 0x0000001725257223 */ /* 0x000fca000000000e */
[----:B------:R0:W-:Y:S05]  /*2f50*/  @P1 STG.E desc[UR36][R10.64+0x64], R37 ;  /* 0x000064250a001986 */ /* 0x0001ea000c101924 */
[----:B------:R-:W-:Y:S05]  /*2f60*/  @!P2 BRA `(.L_x_59) ;  /* 0x000000000004a947 */ /* 0x000fea0003800000 */
[----:B------:R0:W5:Y:S02]  /*2f70*/  LDG.E.LTC128B R25, desc[UR36][R8.64+0x60] ;  /* 0x0000602408197981 */ /* 0x000164000c1e1920 */
.L_x_59:
[----:B------:R-:W-:Y:S05]  /*2f80*/  BSYNC B1 ;  /* 0x0000000000017941 */ /* 0x000fea0003800000 */
.L_x_58:
        /* <DEDUP_REMOVED lines=8> */
.L_x_61:
[----:B------:R-:W-:Y:S05]  /*3010*/  BSYNC B1 ;  /* 0x0000000000017941 */ /* 0x000fea0003800000 */
.L_x_60:
        /* <DEDUP_REMOVED lines=8> */
.L_x_63:
[----:B------:R-:W-:Y:S05]  /*30a0*/  BSYNC B1 ;  /* 0x0000000000017941 */ /* 0x000fea0003800000 */
.L_x_62:
[----:B--2--5:R-:W-:Y:S01]  /*30b0*/  FMUL R5, R25, R90 ;  /* 0x0000005a19057220 */ /* 0x024fe20000400000 */
[----:B------:R-:W-:Y:S01]  /*30c0*/  ISETP.GT.AND P0, PT, R3, RZ, P2 ;  /* 0x000000ff0300720c */ /* 0x000fe20001704270 */
[----:B------:R-:W-:Y:S02]  /*30d0*/  BSSY B1, `(.L_x_64) ;  /* 0x0000005000017945 */ /* 0x000fe40003800000 */
[----:B------:R-:W-:-:S05]  /*30e0*/  FFMA R5, R40, R23, R5 ;  /* 0x0000001728057223 */ /* 0x000fca0000000005 */
[----:B------:R2:W-:Y:S05]  /*30f0*/  @P3 STG.E desc[UR36][R10.64+0x80], R5 ;  /* 0x000080050a003986 */ /* 0x0005ea000c101924 */
[----:B------:R-:W-:Y:S05]  /*3100*/  @!P0 BRA `(.L_x_65) ;  /* 0x0000000000048947 */ /* 0x000fea0003800000 */
[----:B------:R0:W5:Y:S02]  /*3110*/  LDG.E.LTC128B R25, desc[UR36][R6.64+0x84] ;  /* 0x0000842406197981 */ /* 0x000164000c1e1920 */
.L_x_65:
[----:B------:R-:W-:Y:S05]  /*3120*/  BSYNC B1 ;  /* 0x0000000000017941 */ /* 0x000fea0003800000 */
.L_x_64:
[----:B-----5:R-:W-:Y:S01]  /*3130*/  FMUL R14, R25, R90 ;  /* 0x0000005a190e7220 */ /* 0x020fe20000400000 */
[----:B------:R-:W-:Y:S01]  /*3140*/  ISETP.GT.AND P1, PT, R3, 0x8, P1 ;  /* 0x000000080300780c */ /* 0x000fe20000f24270 */
[----:B------:R-:W-:Y:S02]  /*3150*/  BSSY B1, `(.L_x_66) ;  /* 0x0000005000017945 */ /* 0x000fe40003800000 */
[----:B------:R-:W-:-:S05]  /*3160*/  FFMA R41, R41, R23, R14 ;  /* 0x0000001729297223 */ /* 0x000fca000000000e */
[----:B------:R0:W-:Y:S05]  /*3170*/  @P0 STG.E desc[UR36][R10.64+0x84], R41 ;  /* 0x000084290a000986 */ /* 0x0001ea000c101924 */
[----:B------:R-:W-:Y:S05]  /*3180*/  @!P1 BRA `(.L_x_67) ;  /* 0x0000000000049947 */ /* 0x000fea0003800000 */
[----:B------:R0:W5:Y:S02]  /*3190*/  LDG.E.LTC128B R25, desc[UR36][R8.64+0x80] ;  /* 0x0000802408197981 */ /* 0x000164000c1e1920 */
.L_x_67:
[----:B------:R-:W-:Y:S05]  /*31a0*/  BSYNC B1 ;  /* 0x0000000000017941 */ /* 0x000fea0003800000 */
.L_x_66:
        /* <DEDUP_REMOVED lines=8> */
.L_x_69:
[----:B------:R-:W-:Y:S05]  /*3230*/  BSYNC B1 ;  /* 0x0000000000017941 */ /* 0x000fea0003800000 */
.L_x_68:
        /* <DEDUP_REMOVED lines=8> */
.L_x_71:
[----:B------:R-:W-:Y:S05]  /*32c0*/  BSYNC B1 ;  /* 0x0000000000017941 */ /* 0x000fea0003800000 */
.L_x_70:
[----:B--2--5:R-:W-:Y:S01]  /*32d0*/  FMUL R5, R25, R90 ;  /* 0x0000005a19057220 */ /* 0x024fe20000400000 */
[----:B------:R-:W-:Y:S01]  /*32e0*/  ISETP.GT.AND P2, PT, R3, RZ, P1 ;  /* 0x000000ff0300720c */ /* 0x000fe20000f44270 */
[----:B------:R-:W-:Y:S02]  /*32f0*/  BSSY B1, `(.L_x_72) ;  /* 0x0000005000017945 */ /* 0x000fe40003800000 */
[----:B------:R-:W-:-:S05]  /*3300*/  FFMA R5, R44, R23, R5 ;  /* 0x000000172c057223 */ /* 0x000fca0000000005 */
[----:B------:R2:W-:Y:S05]  /*3310*/  @P3 STG.E desc[UR36][R10.64+0xa0], R5 ;  /* 0x0000a0050a003986 */ /* 0x0005ea000c101924 */
[----:B------:R-:W-:Y:S05]  /*3320*/  @!P2 BRA `(.L_x_73) ;  /* 0x000000000004a947 */ /* 0x000fea0003800000 */
[----:B------:R0:W5:Y:S02]  /*3330*/  LDG.E.LTC128B R25, desc[UR36][R6.64+0xa4] ;  /* 0x0000a42406197981 */ /* 0x000164000c1e1920 */
.L_x_73:
[----:B------:R-:W-:Y:S05]  /*3340*/  BSYNC B1 ;  /* 0x0000000000017941 */ /* 0x000fea0003800000 */
.L_x_72:
[----:B-----5:R-:W-:Y:S01]  /*3350*/  FMUL R14, R25, R90 ;  /* 0x0000005a190e7220 */ /* 0x020fe20000400000 */
[----:B------:R-:W-:Y:S01]  /*3360*/  ISETP.GT.AND P0, PT, R3, 0x8, P0 ;  /* 0x000000080300780c */ /* 0x000fe20000704270 */
[----:B------:R-:W-:Y:S02]  /*3370*/  BSSY B1, `(.L_x_74) ;  /* 0x0000005000017945 */ /* 0x000fe40003800000 */
[----:B------:R-:W-:-:S05]  /*3380*/  FFMA R45, R45, R23, R14 ;  /* 0x000000172d2d7223 */ /* 0x000fca000000000e */
[----:B------:R0:W-:Y:S05]  /*3390*/  @P2 STG.E desc[UR36][R10.64+0xa4], R45 ;  /* 0x0000a42d0a002986 */ /* 0x0001ea000c101924 */
[----:B------:R-:W-:Y:S05]  /*33a0*/  @!P0 BRA `(.L_x_75) ;  /* 0x0000000000048947 */ /* 0x000fea0003800000 */
[----:B------:R0:W5:Y:S02]  /*33b0*/  LDG.E.LTC128B R25, desc[UR36][R8.64+0xa0] ;  /* 0x0000a02408197981 */ /* 0x000164000c1e1920 */
.L_x_75:
[----:B------:R-:W-:Y:S05]  /*33c0*/  BSYNC B1 ;  /* 0x0000000000017941 */ /* 0x000fea0003800000 */
.L_x_74:
        /* <DEDUP_REMOVED lines=8> */
.L_x_77:
[----:B------:R-:W-:Y:S05]  /*3450*/  BSYNC B1 ;  /* 0x0000000000017941 */ /* 0x000fea0003800000 */
.L_x_76:
        /* <DEDUP_REMOVED lines=8> */
.L_x_79:
[----:B------:R-:W-:Y:S05]  /*34e0*/  BSYNC B1 ;  /* 0x0000000000017941 */ /* 0x000fea0003800000 */
.L_x_78:
[----:B--2--5:R-:W-:Y:S01]  /*34f0*/  FMUL R5, R25, R90 ;  /* 0x0000005a19057220 */ /* 0x024fe20000400000 */
[----:B------:R-:W-:Y:S01]  /*3500*/  ISETP.GT.AND P1, PT, R3, RZ, P0 ;  /* 0x000000ff0300720c */ /* 0x000fe20000724270 */
[----:B------:R-:W-:Y:S02]  /*3510*/  BSSY B1, `(.L_x_80) ;  /* 0x0000005000017945 */ /* 0x000fe40003800000 */
[----:B------:R-:W-:-:S05]  /*3520*/  FFMA R5, R48, R23, R5 ;  /* 0x0000001730057223 */ /* 0x000fca0000000005 */
[----:B------:R2:W-:Y:S05]  /*3530*/  @P3 STG.E desc[UR36][R10.64+0xc0], R5 ;  /* 0x0000c0050a003986 */ /* 0x0005ea000c101924 */
[----:B------:R-:W-:Y:S05]  /*3540*/  @!P1 BRA `(.L_x_81) ;  /* 0x0000000000049947 */ /* 0x000fea0003800000 */
[----:B------:R0:W5:Y:S02]  /*3550*/  LDG.E.LTC128B R25, desc[UR36][R6.64+0xc4] ;  /* 0x0000c42406197981 */ /* 0x000164000c1e1920 */
.L_x_81:
[----:B------:R-:W-:Y:S05]  /*3560*/  BSYNC B1 ;  /* 0x0000000000017941 */ /* 0x000fea0003800000 */
.L_x_80:
[----:B-----5:R-:W-:Y:S01]  /*3570*/  FMUL R14, R25, R90 ;  /* 0x0000005a190e7220 */ /* 0x020fe20000400000 */
[----:B------:R-:W-:Y:S01]  /*3580*/  ISETP.GT.AND P2, PT, R3, 0x8, P2 ;  /* 0x000000080300780c */ /* 0x000fe20001744270 */
[----:B------:R-:W-:Y:S02]  /*3590*/  BSSY B1, `(.L_x_82) ;  /* 0x0000005000017945 */ /* 0x000fe40003800000 */
[----:B------:R-:W-:-:S05]  /*35a0*/  FFMA R49, R49, R23, R14 ;  /* 0x0000001731317223 */ /* 0x000fca000000000e */
[----:B------:R0:W-:Y:S05]  /*35b0*/  @P1 STG.E desc[UR36][R10.64+0xc4], R49 ;  /* 0x0000c4310a001986 */ /* 0x0001ea000c101924 */
[----:B------:R-:W-:Y:S05]  /*35c0*/  @!P2 BRA `(.L_x_83) ;  /* 0x000000000004a947 */ /* 0x000fea0003800000 */
[----:B------:R0:W5:Y:S02]  /*35d0*/  LDG.E.LTC128B R25, desc[UR36][R8.64+0xc0] ;  /* 0x0000c02408197981 */ /* 0x000164000c1e1920 */
.L_x_83:
[----:B------:R-:W-:Y:S05]  /*35e0*/  BSYNC B1 ;  /* 0x0000000000017941 */ /* 0x000fea0003800000 */
.L_x_82:
        /* <DEDUP_REMOVED lines=8> */
.L_x_85:
[----:B------:R-:W-:Y:S05]  /*3670*/  BSYNC B1 ;  /* 0x0000000000017941 */ /* 0x000fea0003800000 */
.L_x_84:
        /* <DEDUP_REMOVED lines=8> */
.L_x_87:
[----:B------:R-:W-:Y:S05]  /*3700*/  BSYNC B1 ;  /* 0x0000000000017941 */ /* 0x000fea0003800000 */
.L_x_86:
[----:B--2--5:R-:W-:Y:S01]  /*3710*/  FMUL R5, R25, R90 ;  /* 0x0000005a19057220 */ /* 0x024fe20000400000 */
[----:B------:R-:W-:Y:S01]  /*3720*/  ISETP.GT.AND P0, PT, R3, RZ, P2 ;  /* 0x000000ff0300720c */ /* 0x000fe20001704270 */
[----:B------:R-:W-:Y:S02]  /*3730*/  BSSY B1, `(.L_x_88) ;  /* 0x0000005000017945 */ /* 0x000fe40003800000 */
[----:B------:R-:W-:-:S05]  /*3740*/  FFMA R5, R52, R23, R5 ;  /* 0x0000001734057223 */ /* 0x000fca0000000005 */
[----:B------:R2:W-:Y:S05]  /*3750*/  @P3 STG.E desc[UR36][R10.64+0xe0], R5 ;  /* 0x0000e0050a003986 */ /* 0x0005ea000c101924 */
[----:B------:R-:W-:Y:S05]  /*3760*/  @!P0 BRA `(.L_x_89) ;  /* 0x0000000000048947 */ /* 0x000fea0003800000 */
[----:B------:R0:W5:Y:S02]  /*3770*/  LDG.E.LTC128B R25, desc[UR36][R6.64+0xe4] ;  /* 0x0000e42406197981 */ /* 0x000164000c1e1920 */
.L_x_89:
[----:B------:R-:W-:Y:S05]  /*3780*/  BSYNC B1 ;  /* 0x0000000000017941 */ /* 0x000fea0003800000 */
.L_x_88:
[----:B-----5:R-:W-:Y:S01]  /*3790*/  FMUL R14, R25, R90 ;  /* 0x0000005a190e7220 */ /* 0x020fe20000400000 */
[----:B------:R-:W-:Y:S01]  /*37a0*/  ISETP.GT.AND P1, PT, R3, 0x8, P1 ;  /* 0x000000080300780c */ /* 0x000fe20000f24270 */
[----:B------:R-:W-:Y:S02]  /*37b0*/  BSSY B1, `(.L_x_90) ;  /* 0x0000005000017945 */ /* 0x000fe40003800000 */
[----:B------:R-:W-:-:S05]  /*37c0*/  FFMA R53, R53, R23, R14 ;  /* 0x0000001735357223 */ /* 0x000fca000000000e */
[----:B------:R0:W-:Y:S05]  /*37d0*/  @P0 STG.E desc[UR36][R10.64+0xe4], R53 ;  /* 0x0000e4350a000986 */ /* 0x0001ea000c101924 */
[----:B------:R-:W-:Y:S05]  /*37e0*/  @!P1 BRA `(.L_x_91) ;  /* 0x0000000000049947 */ /* 0x000fea0003800000 */
[----:B------:R0:W5:Y:S02]  /*37f0*/  LDG.E.LTC128B R25, desc[UR36][R8.64+0xe0] ;  /* 0x0000e02408197981 */ /* 0x000164000c1e1920 */
.L_x_91:
[----:B------:R-:W-:Y:S05]  /*3800*/  BSYNC B1 ;  /* 0x0000000000017941 */ /* 0x000fea0003800000 */
.L_x_90:
        /* <DEDUP_REMOVED lines=8> */
.L_x_93:
[----:B------:R-:W-:Y:S05]  /*3890*/  BSYNC B1 ;  /* 0x0000000000017941 */ /* 0x000fea0003800000 */
.L_x_92:
        /* <DEDUP_REMOVED lines=8> */
.L_x_95:
[----:B------:R-:W-:Y:S05]  /*3920*/  BSYNC B1 ;  /* 0x0000000000017941 */ /* 0x000fea0003800000 */
.L_x_94:
[----:B--2--5:R-:W-:Y:S01]  /*3930*/  FMUL R5, R25, R90 ;  /* 0x0000005a19057220 */ /* 0x024fe20000400000 */
[----:B------:R-:W-:Y:S01]  /*3940*/  ISETP.GT.AND P2, PT, R3, RZ, P1 ;  /* 0x000000ff0300720c */ /* 0x000fe20000f44270 */
[----:B------:R-:W-:Y:S02]  /*3950*/  BSSY B1, `(.L_x_96) ;  /* 0x0000005000017945 */ /* 0x000fe40003800000 */
[----:B------:R-:W-:-:S05]  /*3960*/  FFMA R5, R56, R23, R5 ;  /* 0x0000001738057223 */ /* 0x000fca0000000005 */
[----:B------:R2:W-:Y:S05]  /*3970*/  @P3 STG.E desc[UR36][R10.64+0x100], R5 ;  /* 0x000100050a003986 */ /* 0x0005ea000c101924 */
[----:B------:R-:W-:Y:S05]  /*3980*/  @!P2 BRA `(.L_x_97) ;  /* 0x000000000004a947 */ /* 0x000fea0003800000 */
[----:B------:R0:W5:Y:S02]  /*3990*/  LDG.E.LTC128B R25, desc[UR36][R6.64+0x104] ;  /* 0x0001042406197981 */ /* 0x000164000c1e1920 */
.L_x_97:
[----:B------:R-:W-:Y:S05]  /*39a0*/  BSYNC B1 ;  /* 0x0000000000017941 */ /* 0x000fea0003800000 */
.L_x_96:
[----:B-----5:R-:W-:Y:S01]  /*39b0*/  FMUL R14, R25, R90 ;  /* 0x0000005a190e7220 */ /* 0x020fe20000400000 */
[----:B------:R-:W-:Y:S01]  /*39c0*/  ISETP.GT.AND P0, PT, R3, 0x8, P0 ;  /* 0x000000080300780c */ /* 0x000fe20000704270 */
[----:B------:R-:W-:Y:S02]  /*39d0*/  BSSY B1, `(.L_x_98) ;  /* 0x0000005000017945 */ /* 0x000fe40003800000 */
[----:B------:R-:W-:-:S05]  /*39e0*/  FFMA R57, R57, R23, R14 ;  /* 0x0000001739397223 */ /* 0x000fca000000000e */
[----:B------:R0:W-:Y:S05]  /*39f0*/  @P2 STG.E desc[UR36][R10.64+0x104], R57 ;  /* 0x000104390a002986 */ /* 0x0001ea000c101924 */
[----:B------:R-:W-:Y:S05]  /*3a00*/  @!P0 BRA `(.L_x_99) ;  /* 0x0000000000048947 */ /* 0x000fea0003800000 */
[----:B------:R0:W5:Y:S02]  /*3a10*/  LDG.E.LTC128B R25, desc[UR36][R8.64+0x100] ;  /* 0x0001002408197981 */ /* 0x000164000c1e1920 */
.L_x_99:
[----:B------:R-:W-:Y:S05]  /*3a20*/  BSYNC B1 ;  /* 0x0000000000017941 */ /* 0x000fea0003800000 */
.L_x_98:
        /* <DEDUP_REMOVED lines=8> */
.L_x_101:
[----:B------:R-:W-:Y:S05]  /*3ab0*/  BSYNC B1 ;  /* 0x0000000000017941 */ /* 0x000fea0003800000 */
.L_x_100:
        /* <DEDUP_REMOVED lines=8> */
.L_x_103:
[----:B------:R-:W-:Y:S05]  /*3b40*/  BSYNC B1 ;  /* 0x0000000000017941 */ /* 0x000fea0003800000 */
.L_x_102:
[----:B--2--5:R-:W-:Y:S01]  /*3b50*/  FMUL R5, R25, R90 ;  /* 0x0000005a19057220 */ /* 0x024fe20000400000 */
[----:B------:R-:W-:Y:S01]  /*3b60*/  ISETP.GT.AND P1, PT, R3, RZ, P0 ;  /* 0x000000ff0300720c */ /* 0x000fe20000724270 */
[----:B------:R-:W-:Y:S02]  /*3b70*/  BSSY B1, `(.L_x_104) ;  /* 0x0000005000017945 */ /* 0x000fe40003800000 */
[----:B------:R-:W-:-:S05]  /*3b80*/  FFMA R5, R60, R23, R5 ;  /* 0x000000173c057223 */ /* 0x000fca0000000005 */
[----:B------:R2:W-:Y:S05]  /*3b90*/  @P3 STG.E desc[UR36][R10.64+0x120], R5 ;  /* 0x000120050a003986 */ /* 0x0005ea000c101924 */
[----:B------:R-:W-:Y:S05]  /*3ba0*/  @!P1 BRA `(.L_x_105) ;  /* 0x0000000000049947 */ /* 0x000fea0003800000 */
[----:B------:R0:W5:Y:S02]  /*3bb0*/  LDG.E.LTC128B R25, desc[UR36][R6.64+0x124] ;  /* 0x0001242406197981 */ /* 0x000164000c1e1920 */
.L_x_105:
[----:B------:R-:W-:Y:S05]  /*3bc0*/  BSYNC B1 ;  /* 0x0000000000017941 */ /* 0x000fea0003800000 */
.L_x_104:
[----:B-----5:R-:W-:Y:S01]  /*3bd0*/  FMUL R14, R25, R90 ;  /* 0x0000005a190e7220 */ /* 0x020fe20000400000 */
[----:B------:R-:W-:Y:S01]  /*3be0*/  ISETP.GT.AND P2, PT, R3, 0x8, P2 ;  /* 0x000000080300780c */ /* 0x000fe20001744270 */
[----:B------:R-:W-:Y:S02]  /*3bf0*/  BSSY B1, `(.L_x_106) ;  /* 0x0000005000017945 */ /* 0x000fe40003800000 */
[----:B------:R-:W-:-:S05]  /*3c00*/  FFMA R61, R61, R23, R14 ;  /* 0x000000173d3d7223 */ /* 0x000fca000000000e */
[----:B------:R0:W-:Y:S05]  /*3c10*/  @P1 STG.E desc[UR36][R10.64+0x124], R61 ;  /* 0x0001243d0a001986 */ /* 0x0001ea000c101924 */
[----:B------:R-:W-:Y:S05]  /*3c20*/  @!P2 BRA `(.L_x_107) ;  /* 0x000000000004a947 */ /* 0x000fea0003800000 */
[----:B------:R0:W5:Y:S02]  /*3c30*/  LDG.E.LTC128B R25, desc[UR36][R8.64+0x120] ;  /* 0x0001202408197981 */ /* 0x000164000c1e1920 */
.L_x_107:
[----:B------:R-:W-:Y:S05]  /*3c40*/  BSYNC B1 ;  /* 0x0000000000017941 */ /* 0x000fea0003800000 */
.L_x_106:
        /* <DEDUP_REMOVED lines=8> */
.L_x_109:
[----:B------:R-:W-:Y:S05]  /*3cd0*/  BSYNC B1 ;  /* 0x0000000000017941 */ /* 0x000fea0003800000 */
.L_x_108:
        /* <DEDUP_REMOVED lines=8> */
.L_x_111:
[----:B------:R-:W-:Y:S05]  /*3d60*/  BSYNC B1 ;  /* 0x0000000000017941 */ /* 0x000fea0003800000 */
.L_x_110:
[----:B--2--5:R-:W-:Y:S01]  /*3d70*/  FMUL R5, R25, R90 ;  /* 0x0000005a19057220 */ /* 0x024fe20000400000 */
[----:B------:R-:W-:Y:S01]  /*3d80*/  ISETP.GT.AND P0, PT, R3, RZ, P2 ;  /* 0x000000ff0300720c */ /* 0x000fe20001704270 */
[----:B------:R-:W-:Y:S02]  /*3d90*/  BSSY B1, `(.L_x_112) ;  /* 0x0000005000017945 */ /* 0x000fe40003800000 */
[----:B------:R-:W-:-:S05]  /*3da0*/  FFMA R5, R64, R23, R5 ;  /* 0x0000001740057223 */ /* 0x000fca0000000005 */
[----:B------:R2:W-:Y:S05]  /*3db0*/  @P3 STG.E desc[UR36][R10.64+0x140], R5 ;  /* 0x000140050a003986 */ /* 0x0005ea000c101924 */
[----:B------:R-:W-:Y:S05]  /*3dc0*/  @!P0 BRA `(.L_x_113) ;  /* 0x0000000000048947 */ /* 0x000fea0003800000 */
[----:B------:R0:W5:Y:S02]  /*3dd0*/  LDG.E.LTC128B R25, desc[UR36][R6.64+0x144] ;  /* 0x0001442406197981 */ /* 0x000164000c1e1920 */
.L_x_113:
[----:B------:R-:W-:Y:S05]  /*3de0*/  BSYNC B1 ;  /* 0x0000000000017941 */ /* 0x000fea0003800000 */
.L_x_112:
[----:B-----5:R-:W-:Y:S01]  /*3df0*/  FMUL R14, R25, R90 ;  /* 0x0000005a190e7220 */ /* 0x020fe20000400000 */
[----:B------:R-:W-:Y:S01]  /*3e00*/  ISETP.GT.AND P1, PT, R3, 0x8, P1 ;  /* 0x000000080300780c */ /* 0x000fe20000f24270 */
[----:B------:R-:W-:Y:S02]  /*3e10*/  BSSY B1, `(.L_x_114) ;  /* 0x0000005000017945 */ /* 0x000fe40003800000 */
[----:B------:R-:W-:-:S05]  /*3e20*/  FFMA R65, R65, R23, R14 ;  /* 0x0000001741417223 */ /* 0x000fca000000000e */
[----:B------:R0:W-:Y:S05]  /*3e30*/  @P0 STG.E desc[UR36][R10.64+0x144], R65 ;  /* 0x000144410a000986 */ /* 0x0001ea000c101924 */
[----:B------:R-:W-:Y:S05]  /*3e40*/  @!P1 BRA `(.L_x_115) ;  /* 0x0000000000049947 */ /* 0x000fea0003800000 */
[----:B------:R0:W5:Y:S02]  /*3e50*/  LDG.E.LTC128B R25, desc[UR36][R8.64+0x140] ;  /* 0x0001402408197981 */ /* 0x000164000c1e1920 */
.L_x_115:
[----:B------:R-:W-:Y:S05]  /*3e60*/  BSYNC B1 ;  /* 0x0000000000017941 */ /* 0x000fea0003800000 */
.L_x_114:
        /* <DEDUP_REMOVED lines=8> */
.L_x_117:
[----:B------:R-:W-:Y:S05]  /*3ef0*/  BSYNC B1 ;  /* 0x0000000000017941 */ /* 0x000fea0003800000 */
.L_x_116:
        /* <DEDUP_REMOVED lines=8> */
.L_x_119:
[----:B------:R-:W-:Y:S05]  /*3f80*/  BSYNC B1 ;  /* 0x0000000000017941 */ /* 0x000fea0003800000 */
.L_x_118:
[----:B--2--5:R-:W-:Y:S01]  /*3f90*/  FMUL R5, R25, R90 ;  /* 0x0000005a19057220 */ /* 0x024fe20000400000 */
[----:B------:R-:W-:Y:S01]  /*3fa0*/  ISETP.GT.AND P2, PT, R3, RZ, P1 ;  /* 0x000000ff0300720c */ /* 0x000fe20000f44270 */
[----:B------:R-:W-:Y:S02]  /*3fb0*/  BSSY B1, `(.L_x_120) ;  /* 0x0000005000017945 */ /* 0x000fe40003800000 */
[----:B------:R-:W-:-:S05]  /*3fc0*/  FFMA R5, R68, R23, R5 ;  /* 0x0000001744057223 */ /* 0x000fca0000000005 */
[----:B------:R2:W-:Y:S05]  /*3fd0*/  @P3 STG.E desc[UR36][R10.64+0x160], R5 ;  /* 0x000160050a003986 */ /* 0x0005ea000c101924 */
[----:B------:R-:W-:Y:S05]  /*3fe0*/  @!P2 BRA `(.L_x_121) ;  /* 0x000000000004a947 */ /* 0x000fea0003800000 */
[----:B------:R0:W5:Y:S02]  /*3ff0*/  LDG.E.LTC128B R25, desc[UR36][R6.64+0x164] ;  /* 0x0001642406197981 */ /* 0x000164000c1e1920 */
.L_x_121:
[----:B------:R-:W-:Y:S05]  /*4000*/  BSYNC B1 ;  /* 0x0000000000017941 */ /* 0x000fea0003800000 */
.L_x_120:
[----:B-----5:R-:W-:Y:S01]  /*4010*/  FMUL R14, R25, R90 ;  /* 0x0000005a190e7220 */ /* 0x020fe20000400000 */
[----:B------:R-:W-:Y:S01]  /*4020*/  ISETP.GT.AND P0, PT, R3, 0x8, P0 ;  /* 0x000000080300780c */ /* 0x000fe20000704270 */
[----:B------:R-:W-:Y:S02]  /*4030*/  BSSY B1, `(.L_x_122) ;  /* 0x0000005000017945 */ /* 0x000fe40003800000 */
[----:B------:R-:W-:-:S05]  /*4040*/  FFMA R69, R69, R23, R14 ;  /* 0x0000001745457223 */ /* 0x000fca000000000e */
[----:B------:R0:W-:Y:S05]  /*4050*/  @P2 STG.E desc[UR36][R10.64+0x164], R69 ;  /* 0x000164450a002986 */ /* 0x0001ea000c101924 */
[----:B------:R-:W-:Y:S05]  /*4060*/  @!P0 BRA `(.L_x_123) ;  /* 0x0000000000048947 */ /* 0x000fea0003800000 */
[----:B------:R0:W5:Y:S02]  /*4070*/  LDG.E.LTC128B R25, desc[UR36][R8.64+0x160] ;  /* 0x0001602408197981 */ /* 0x000164000c1e1920 */
.L_x_123:
[----:B------:R-:W-:Y:S05]  /*4080*/  BSYNC B1 ;  /* 0x0000000000017941 */ /* 0x000fea0003800000 */
.L_x_122:
        /* <DEDUP_REMOVED lines=8> */
.L_x_125:
[----:B------:R-:W-:Y:S05]  /*4110*/  BSYNC B1 ;  /* 0x0000000000017941 */ /* 0x000fea0003800000 */
.L_x_124:
        /* <DEDUP_REMOVED lines=8> */
.L_x_127:
[----:B------:R-:W-:Y:S05]  /*41a0*/  BSYNC B1 ;  /* 0x0000000000017941 */ /* 0x000fea0003800000 */
.L_x_126:
[----:B--2--5:R-:W-:Y:S01]  /*41b0*/  FMUL R5, R25, R90 ;  /* 0x0000005a19057220 */ /* 0x024fe20000400000 */
[----:B------:R-:W-:Y:S01]  /*41c0*/  ISETP.GT.AND P1, PT, R3, RZ, P0 ;  /* 0x000000ff0300720c */ /* 0x000fe20000724270 */
[----:B------:R-:W-:Y:S02]  /*41d0*/  BSSY B1, `(.L_x_128) ;  /* 0x0000005000017945 */ /* 0x000fe40003800000 */
[----:B------:R-:W-:-:S05]  /*41e0*/  FFMA R5, R72, R23, R5 ;  /* 0x0000001748057223 */ /* 0x000fca0000000005 */
[----:B------:R2:W-:Y:S05]  /*41f0*/  @P3 STG.E desc[UR36][R10.64+0x180], R5 ;  /* 0x000180050a003986 */ /* 0x0005ea000c101924 */
[----:B------:R-:W-:Y:S05]  /*4200*/  @!P1 BRA `(.L_x_129) ;  /* 0x0000000000049947 */ /* 0x000fea0003800000 */
[----:B------:R0:W5:Y:S02]  /*4210*/  LDG.E.LTC128B R25, desc[UR36][R6.64+0x184] ;  /* 0x0001842406197981 */ /* 0x000164000c1e1920 */
.L_x_129:
[----:B------:R-:W-:Y:S05]  /*4220*/  BSYNC B1 ;  /* 0x0000000000017941 */ /* 0x000fea0003800000 */
.L_x_128:
[----:B-----5:R-:W-:Y:S01]  /*4230*/  FMUL R14, R25, R90 ;  /* 0x0000005a190e7220 */ /* 0x020fe20000400000 */
[----:B------:R-:W-:Y:S01]  /*4240*/  ISETP.GT.AND P2, PT, R3, 0x8, P2 ;  /* 0x000000080300780c */ /* 0x000fe20001744270 */
[----:B------:R-:W-:Y:S02]  /*4250*/  BSSY B1, `(.L_x_130) ;  /* 0x0000005000017945 */ /* 0x000fe40003800000 */
[----:B------:R-:W-:-:S05]  /*4260*/  FFMA R73, R73, R23, R14 ;  /* 0x0000001749497223 */ /* 0x000fca000000000e */
[----:B------:R0:W-:Y:S05]  /*4270*/  @P1 STG.E desc[UR36][R10.64+0x184], R73 ;  /* 0x000184490a001986 */ /* 0x0001ea000c101924 */
[----:B------:R-:W-:Y:S05]  /*4280*/  @!P2 BRA `(.L_x_131) ;  /* 0x000000000004a947 */ /* 0x000fea0003800000 */
[----:B------:R0:W5:Y:S02]  /*4290*/  LDG.E.LTC128B R25, desc[UR36][R8.64+0x180] ;  /* 0x0001802408197981 */ /* 0x000164000c1e1920 */
.L_x_131:
[----:B------:R-:W-:Y:S05]  /*42a0*/  BSYNC B1 ;  /* 0x0000000000017941 */ /* 0x000fea0003800000 */
.L_x_130:
        /* <DEDUP_REMOVED lines=8> */
.L_x_133:
[----:B------:R-:W-:Y:S05]  /*4330*/  BSYNC B1 ;  /* 0x0000000000017941 */ /* 0x000fea0003800000 */
.L_x_132:
        /* <DEDUP_REMOVED lines=8> */
.L_x_135:
[----:B------:R-:W-:Y:S05]  /*43c0*/  BSYNC B1 ;  /* 0x0000000000017941 */ /* 0x000fea0003800000 */
.L_x_134:
[----:B--2--5:R-:W-:Y:S01]  /*43d0*/  FMUL R5, R25, R90 ;  /* 0x0000005a19057220 */ /* 0x024fe20000400000 */
[----:B------:R-:W-:Y:S01]  /*43e0*/  ISETP.GT.AND P0, PT, R3, RZ, P2 ;  /* 0x000000ff0300720c */ /* 0x000fe20001704270 */
[----:B------:R-:W-:Y:S02]  /*43f0*/  BSSY B1, `(.L_x_136) ;  /* 0x0000005000017945 */ /* 0x000fe40003800000 */
[----:B------:R-:W-:-:S05]  /*4400*/  FFMA R5, R76, R23, R5 ;  /* 0x000000174c057223 */ /* 0x000fca0000000005 */
[----:B------:R2:W-:Y:S05]  /*4410*/  @P3 STG.E desc[UR36][R10.64+0x1a0], R5 ;  /* 0x0001a0050a003986 */ /* 0x0005ea000c101924 */
[----:B------:R-:W-:Y:S05]  /*4420*/  @!P0 BRA `(.L_x_137) ;  /* 0x0000000000048947 */ /* 0x000fea0003800000 */
[----:B------:R0:W5:Y:S02]  /*4430*/  LDG.E.LTC128B R25, desc[UR36][R6.64+0x1a4] ;  /* 0x0001a42406197981 */ /* 0x000164000c1e1920 */
.L_x_137:
[----:B------:R-:W-:Y:S05]  /*4440*/  BSYNC B1 ;  /* 0x0000000000017941 */ /* 0x000fea0003800000 */
.L_x_136:
[----:B-----5:R-:W-:Y:S01]  /*4450*/  FMUL R14, R25, R90 ;  /* 0x0000005a190e7220 */ /* 0x020fe20000400000 */
[----:B------:R-:W-:Y:S01]  /*4460*/  ISETP.GT.AND P1, PT, R3, 0x8, P1 ;  /* 0x000000080300780c */ /* 0x000fe20000f24270 */
[----:B------:R-:W-:Y:S02]  /*4470*/  BSSY B1, `(.L_x_138) ;  /* 0x0000005000017945 */ /* 0x000fe40003800000 */
[----:B------:R-:W-:-:S05]  /*4480*/  FFMA R77, R77, R23, R14 ;  /* 0x000000174d4d7223 */ /* 0x000fca000000000e */
[----:B------:R0:W-:Y:S05]  /*4490*/  @P0 STG.E desc[UR36][R10.64+0x1a4], R77 ;  /* 0x0001a44d0a000986 */ /* 0x0001ea000c101924 */
[----:B------:R-:W-:Y:S05]  /*44a0*/  @!P1 BRA `(.L_x_139) ;  /* 0x0000000000049947 */ /* 0x000fea0003800000 */
[----:B------:R0:W5:Y:S02]  /*44b0*/  LDG.E.LTC128B R25, desc[UR36][R8.64+0x1a0] ;  /* 0x0001a02408197981 */ /* 0x000164000c1e1920 */
.L_x_139:
[----:B------:R-:W-:Y:S05]  /*44c0*/  BSYNC B1 ;  /* 0x0000000000017941 */ /* 0x000fea0003800000 */
.L_x_138:
        /* <DEDUP_REMOVED lines=8> */
.L_x_141:
[----:B------:R-:W-:Y:S05]  /*4550*/  BSYNC B1 ;  /* 0x0000000000017941 */ /* 0x000fea0003800000 */
.L_x_140:
        /* <DEDUP_REMOVED lines=8> */
.L_x_143:
[----:B------:R-:W-:Y:S05]  /*45e0*/  BSYNC B1 ;  /* 0x0000000000017941 */ /* 0x000fea0003800000 */
.L_x_142:
[----:B--2--5:R-:W-:Y:S01]  /*45f0*/  FMUL R5, R25, R90 ;  /* 0x0000005a19057220 */ /* 0x024fe20000400000 */
[----:B------:R-:W-:Y:S01]  /*4600*/  ISETP.GT.AND P2, PT, R3, RZ, P1 ;  /* 0x000000ff0300720c */ /* 0x000fe20000f44270 */
[----:B------:R-:W-:Y:S02]  /*4610*/  BSSY B1, `(.L_x_144) ;  /* 0x0000005000017945 */ /* 0x000fe40003800000 */
[----:B------:R-:W-:-:S05]  /*4620*/  FFMA R5, R80, R23, R5 ;  /* 0x0000001750057223 */ /* 0x000fca0000000005 */
[----:B------:R2:W-:Y:S05]  /*4630*/  @P3 STG.E desc[UR36][R10.64+0x1c0], R5 ;  /* 0x0001c0050a003986 */ /* 0x0005ea000c101924 */
[----:B------:R-:W-:Y:S05]  /*4640*/  @!P2 BRA `(.L_x_145) ;  /* 0x000000000004a947 */ /* 0x000fea0003800000 */
[----:B------:R0:W5:Y:S02]  /*4650*/  LDG.E.LTC128B R25, desc[UR36][R6.64+0x1c4] ;  /* 0x0001c42406197981 */ /* 0x000164000c1e1920 */
.L_x_145:
[----:B------:R-:W-:Y:S05]  /*4660*/  BSYNC B1 ;  /* 0x0000000000017941 */ /* 0x000fea0003800000 */
.L_x_144:
[----:B-----5:R-:W-:Y:S01]  /*4670*/  FMUL R14, R25, R90 ;  /* 0x0000005a190e7220 */ /* 0x020fe20000400000 */
[----:B------:R-:W-:Y:S01]  /*4680*/  ISETP.GT.AND P0, PT, R3, 0x8, P0 ;  /* 0x000000080300780c */ /* 0x000fe20000704270 */
[----:B------:R-:W-:Y:S02]  /*4690*/  BSSY B1, `(.L_x_146) ;  /* 0x0000005000017945 */ /* 0x000fe40003800000 */
[----:B------:R-:W-:-:S05]  /*46a0*/  FFMA R81, R81, R23, R14 ;  /* 0x0000001751517223 */ /* 0x000fca000000000e */
[----:B------:R0:W-:Y:S05]  /*46b0*/  @P2 STG.E desc[UR36][R10.64+0x1c4], R81 ;  /* 0x0001c4510a002986 */ /* 0x0001ea000c101924 */
[----:B------:R-:W-:Y:S05]  /*46c0*/  @!P0 BRA `(.L_x_147) ;  /* 0x0000000000048947 */ /* 0x000fea0003800000 */
[----:B------:R0:W5:Y:S02]  /*46d0*/  LDG.E.LTC128B R25, desc[UR36][R8.64+0x1c0] ;  /* 0x0001c02408197981 */ /* 0x000164000c1e1920 */
.L_x_147:
[----:B------:R-:W-:Y:S05]  /*46e0*/  BSYNC B1 ;  /* 0x0000000000017941 */ /* 0x000fea0003800000 */
.L_x_146:
        /* <DEDUP_REMOVED lines=8> */
.L_x_149:
[----:B------:R-:W-:Y:S05]  /*4770*/  BSYNC B1 ;  /* 0x0000000000017941 */ /* 0x000fea0003800000 */
.L_x_148:
[----:B-----5:R-:W-:Y:S01]  /*4780*/  FMUL R14, R25, R90 ;  /* 0x0000005a190e7220 */ /* 0x020fe20000400000 */
[----:B------:R-:W-:Y:S01]  /*4790*/  ISETP.GT.AND P0, PT, R4, 0x79, PT ;  /* 0x000000790400780c */ /* 0x000fe20003f04270 */
[----:B------:R-:W-:Y:S01]  /*47a0*/  @P1 IMAD.MOV.U32 R4, RZ, RZ, R12 ;  /* 0x000000ffff041224 */ /* 0x000fe200078e000c */
[----:B------:R-:W-:Y:S01]  /*47b0*/  ISETP.GT.AND P3, PT, R3, RZ, P2 ;  /* 0x000000ff0300720c */ /* 0x000fe20001764270 */
[----:B------:R-:W-:Y:S01]  /*47c0*/  FFMA R83, R83, R23, R14 ;  /* 0x0000001753537223 */ /* 0x000fe2000000000e */
[----:B--2---:R-:W-:Y:S01]  /*47d0*/  @P1 IMAD.MOV.U32 R5, RZ, RZ, R13 ;  /* 0x000000ffff051224 */ /* 0x004fe200078e000d */
[----:B------:R-:W-:Y:S04]  /*47e0*/  BSSY B1, `(.L_x_150) ;  /* 0x0000004000017945 */ /* 0x000fe80003800000 */
[----:B------:R2:W-:Y:S06]  /*47f0*/  @P1 STG.E desc[UR36][R4.64+0x1c4], R83 ;  /* 0x0001c45304001986 */ /* 0x0005ec000c101924 */
[----:B------:R-:W-:Y:S05]  /*4800*/  @!P3 BRA `(.L_x_151) ;  /* 0x000000000004b947 */ /* 0x000fea0003800000 */
[----:B------:R0:W5:Y:S02]  /*4810*/  LDG.E.LTC128B R25, desc[UR36][R6.64+0x1e0] ;  /* 0x0001e02406197981 */ /* 0x000164000c1e1920 */
.L_x_151:
[----:B------:R-:W-:Y:S05]  /*4820*/  BSYNC B1 ;  /* 0x0000000000017941 */ /* 0x000fea0003800000 */
.L_x_150:
[----:B--2--5:R-:W-:Y:S01]  /*4830*/  FMUL R5, R25, R90 ;  /* 0x0000005a19057220 */ /* 0x024fe20000400000 */
[----:B------:R-:W-:Y:S01]  /*4840*/  @P3 IMAD.MOV.U32 R4, RZ, RZ, R10 ;  /* 0x000000ffff043224 */ /* 0x000fe200078e000a */
[----:B------:R-:W-:Y:S01]  /*4850*/  ISETP.GT.AND P1, PT, R3, RZ, P0 ;  /* 0x000000ff0300720c */ /* 0x000fe20000724270 */
[----:B------:R-:W-:Y:S01]  /*4860*/  BSSY B1, `(.L_x_152) ;  /* 0x0000006000017945 */ /* 0x000fe20003800000 */
[----:B------:R-:W-:Y:S01]  /*4870*/  FFMA R15, R84, R23, R5 ;  /* 0x00000017540f7223 */ /* 0x000fe20000000005 */
[----:B------:R-:W-:-:S05]  /*4880*/  @P3 IMAD.MOV.U32 R5, RZ, RZ, R11 ;  /* 0x000000ffff053224 */ /* 0x000fca00078e000b */
[----:B------:R2:W-:Y:S05]  /*4890*/  @P3 STG.E desc[UR36][R4.64+0x1e0], R15 ;  /* 0x0001e00f04003986 */ /* 0x0005ea000c101924 */
[----:B------:R-:W-:Y:S05]  /*48a0*/  @!P1 BRA `(.L_x_153) ;  /* 0x0000000000049947 */ /* 0x000fea0003800000 */
[----:B------:R0:W5:Y:S02]  /*48b0*/  LDG.E.LTC128B R25, desc[UR36][R6.64+0x1e4] ;  /* 0x0001e42406197981 */ /* 0x000164000c1e1920 */
.L_x_153:
[----:B------:R-:W-:Y:S05]  /*48c0*/  BSYNC B1 ;  /* 0x0000000000017941 */ /* 0x000fea0003800000 */
.L_x_152:
[----:B--2--5:R-:W-:Y:S01]  /*48d0*/  FMUL R4, R25, R90 ;  /* 0x0000005a19047220 */ /* 0x024fe20000400000 */
[----:B------:R-:W-:Y:S01]  /*48e0*/  ISETP.GT.AND P2, PT, R3, 0x8, P2 ;  /* 0x000000080300780c */ /* 0x000fe20001744270 */
[----:B------:R-:W-:Y:S02]  /*48f0*/  BSSY B1, `(.L_x_154) ;  /* 0x0000005000017945 */ /* 0x000fe40003800000 */
[----:B------:R-:W-:-:S05]  /*4900*/  FFMA R85, R85, R23, R4 ;  /* 0x0000001755557223 */ /* 0x000fca0000000004 */
[----:B------:R2:W-:Y:S05]  /*4910*/  @P1 STG.E desc[UR36][R10.64+0x1e4], R85 ;  /* 0x0001e4550a001986 */ /* 0x0005ea000c101924 */
[----:B------:R-:W-:Y:S05]  /*4920*/  @!P2 BRA `(.L_x_155) ;  /* 0x000000000004a947 */ /* 0x000fea0003800000 */
[----:B------:R0:W5:Y:S02]  /*4930*/  LDG.E.LTC128B R25, desc[UR36][R8.64+0x1e0] ;  /* 0x0001e02408197981 */ /* 0x000164000c1e1920 */
.L_x_155:
[----:B------:R-:W-:Y:S05]  /*4940*/  BSYNC B1 ;  /* 0x0000000000017941 */ /* 0x000fea0003800000 */
.L_x_154:
[----:B-----5:R-:W-:Y:S01]  /*4950*/  FMUL R5, R25, R90 ;  /* 0x0000005a19057220 */ /* 0x020fe20000400000 */
[----:B------:R-:W-:Y:S01]  /*4960*/  @P2 IMAD.MOV.U32 R4, RZ, RZ, R12 ;  /* 0x000000ffff042224 */ /* 0x000fe200078e000c */
[----:B------:R-:W-:Y:S01]  /*4970*/  ISETP.GT.AND P0, PT, R3, 0x8, P0 ;  /* 0x000000080300780c */ /* 0x000fe20000704270 */
[----:B------:R-:W-:Y:S01]  /*4980*/  BSSY B1, `(.L_x_156) ;  /* 0x0000006000017945 */ /* 0x000fe20003800000 */
[----:B01--4-:R-:W-:Y:S01]  /*4990*/  FFMA R7, R86, R23, R5 ;  /* 0x0000001756077223 */ /* 0x013fe20000000005 */
[----:B------:R-:W-:-:S05]  /*49a0*/  @P2 IMAD.MOV.U32 R5, RZ, RZ, R13 ;  /* 0x000000ffff052224 */ /* 0x000fca00078e000d */
[----:B------:R0:W-:Y:S05]  /*49b0*/  @P2 STG.E desc[UR36][R4.64+0x1e0], R7 ;  /* 0x0001e00704002986 */ /* 0x0001ea000c101924 */
[----:B------:R-:W-:Y:S05]  /*49c0*/  @!P0 BRA `(.L_x_157) ;  /* 0x0000000000048947 */ /* 0x000fea0003800000 */
[----:B------:R1:W5:Y:S02]  /*49d0*/  LDG.E.LTC128B R25, desc[UR36][R8.64+0x1e4] ;  /* 0x0001e42408197981 */ /* 0x000364000c1e1920 */
.L_x_157:
[----:B------:R-:W-:Y:S05]  /*49e0*/  BSYNC B1 ;  /* 0x0000000000017941 */ /* 0x000fea0003800000 */
.L_x_156:
[----:B0----5:R-:W-:-:S04]  /*49f0*/  FMUL R4, R25, R90 ;  /* 0x0000005a19047220 */ /* 0x021fc80000400000 */
[----:B------:R-:W-:Y:S01]  /*4a00*/  FFMA R87, R87, R23, R4 ;  /* 0x0000001757577223 */ /* 0x000fe20000000004 */
[----:B------:R-:W-:Y:S06]  /*4a10*/  @!P0 BRA `(.L_x_158) ;  /* 0x0000000c00c88947 */ /* 0x000fec0003800000 */
[----:B------:R0:W-:Y:S01]  /*4a20*/  STG.E desc[UR36][R12.64+0x1e4], R87 ;  /* 0x0001e4570c007986 */ /* 0x0001e2000c101924 */
[----:B------:R-:W-:Y:S05]  /*4a30*/  BRA `(.L_x_158) ;  /* 0x0000000c00c07947 */ /* 0x000fea0003800000 */
.L_x_33:
[----:B------:R-:W-:Y:S01]  /*4a40*/  ISETP.GT.AND P0, PT, R4, 0x1, PT ;  /* 0x000000010400780c */ /* 0x000fe20003f04270 */
[----:B------:R-:W-:Y:S01]  /*4a50*/  ULDC.64 UR4, c[0x0][0x5c0] ;  /* 0x0001700000047ab9 */ /* 0x000fe20000000a00 */
[-C--:B------:R-:W-:Y:S01]  /*4a60*/  FMUL R5, R24, R23.reuse ;  /* 0x0000001718057220 */ /* 0x080fe20000400000 */
[C---:B------:R-:W-:Y:S01]  /*4a70*/  LEA R6, P4, R106.reuse, UR4, 0x2 ;  /* 0x000000046a067c11 */ /* 0x040fe2000f8810ff */
[-C--:B------:R-:W-:Y:S01]  /*4a80*/  FMUL R25, R25, R23.reuse ;  /* 0x0000001719197220 */ /* 0x080fe20000400000 */
[----:B------:R-:W-:Y:S01]  /*4a90*/  ISETP.GT.AND P2, PT, R3, RZ, P0 ;  /* 0x000000ff0300720c */ /* 0x000fe20000744270 */
[-C--:B------:R-:W-:Y:S01]  /*4aa0*/  FMUL R27, R27, R23.reuse ;  /* 0x000000171b1b7220 */ /* 0x080fe20000400000 */
[----:B------:R-:W-:Y:S01]  /*4ab0*/  LEA.HI.X R7, R106, UR5, R115, 0x2, P4 ;  /* 0x000000056a077c11 */ /* 0x000fe2000a0f1473 */
[-C--:B------:R-:W-:Y:S01]  /*4ac0*/  FMUL R11, R28, R23.reuse ;  /* 0x000000171c0b7220 */ /* 0x080fe20000400000 */
[----:B------:R-:W-:Y:S01]  /*4ad0*/  ISETP.GT.AND P3, PT, R3, 0x8, P3 ;  /* 0x000000080300780c */ /* 0x000fe20001f64270 */
[-C--:B------:R-:W-:Y:S01]  /*4ae0*/  FMUL R29, R29, R23.reuse ;  /* 0x000000171d1d7220 */ /* 0x080fe20000400000 */
[----:B------:R-:W-:Y:S01]  /*4af0*/  SHF.L.U64.HI R9, R91, 0x2, R92 ;  /* 0x000000025b097819 */ /* 0x000fe2000001025c */
[----:B------:R0:W-:Y:S01]  /*4b00*/  @P1 STG.E desc[UR36][R6.64], R5 ;  /* 0x0000000506001986 */ /* 0x0001e2000c101924 */
[----:B------:R-:W-:Y:S01]  /*4b10*/  ISETP.GT.AND P0, PT, R3, 0x8, P0 ;  /* 0x000000080300780c */ /* 0x000fe20000704270 */
[-C--:B------:R-:W-:Y:S01]  /*4b20*/  FMUL R31, R31, R23.reuse ;  /* 0x000000171f1f7220 */ /* 0x080fe20000400000 */
[----:B------:R-:W-:Y:S01]  /*4b30*/  LEA R8, P1, R91, R6, 0x2 ;  /* 0x000000065b087211 */ /* 0x000fe200078210ff */
[-C--:B------:R-:W-:Y:S01]  /*4b40*/  FMUL R33, R33, R23.reuse ;  /* 0x0000001721217220 */ /* 0x080fe20000400000 */
[C---:B------:R-:W-:Y:S01]  /*4b50*/  ISETP.GT.AND P5, PT, R4.reuse, 0x8, PT ;  /* 0x000000080400780c */ /* 0x040fe20003fa4270 */
[----:B------:R-:W-:Y:S01]  /*4b60*/  @P2 STG.E desc[UR36][R6.64+0x4], R25 ;  /* 0x0000041906002986 */ /* 0x000fe2000c101924 */
[----:B------:R-:W-:Y:S01]  /*4b70*/  ISETP.GT.AND P4, PT, R4, 0x9, PT ;  /* 0x000000090400780c */ /* 0x000fe20003f84270 */
[----:B------:R-:W-:Y:S01]  /*4b80*/  IMAD.X R9, R9, 0x1, R7, P1 ;  /* 0x0000000109097824 */ /* 0x000fe200008e0607 */
[----:B------:R-:W-:Y:S01]  /*4b90*/  ISETP.GT.AND P2, PT, R3, RZ, P5 ;  /* 0x000000ff0300720c */ /* 0x000fe20002f44270 */
[-C--:B------:R-:W-:Y:S01]  /*4ba0*/  FMUL R35, R35, R23.reuse ;  /* 0x0000001723237220 */ /* 0x080fe20000400000 */
[C---:B------:R-:W-:Y:S01]  /*4bb0*/  ISETP.GT.AND P1, PT, R3.reuse, RZ, P4 ;  /* 0x000000ff0300720c */ /* 0x040fe20002724270 */
[-C--:B0-----:R-:W-:Y:S01]  /*4bc0*/  FMUL R5, R26, R23.reuse ;  /* 0x000000171a057220 */ /* 0x081fe20000400000 */
[----:B------:R-:W-:Y:S01]  /*4bd0*/  ISETP.GT.AND P4, PT, R3, 0x8, P4 ;  /* 0x000000080300780c */ /* 0x000fe20002784270 */
[-C--:B------:R-:W-:Y:S01]  /*4be0*/  FMUL R37, R37, R23.reuse ;  /* 0x0000001725257220 */ /* 0x080fe20000400000 */
[-C--:B------:R-:W-:Y:S01]  /*4bf0*/  FMUL R39, R39, R23.reuse ;  /* 0x0000001727277220 */ /* 0x080fe20000400000 */
[-C--:B------:R-:W-:Y:S01]  /*4c00*/  FMUL R41, R41, R23.reuse ;  /* 0x0000001729297220 */ /* 0x080fe20000400000 */
[----:B------:R0:W-:Y:S01]  /*4c10*/  @P3 STG.E desc[UR36][R8.64], R5 ;  /* 0x0000000508003986 */ /* 0x0001e2000c101924 */
[C---:B------:R-:W-:Y:S01]  /*4c20*/  ISETP.GT.AND P3, PT, R4.reuse, 0x11, PT ;  /* 0x000000110400780c */ /* 0x040fe20003f64270 */
[-C--:B------:R-:W-:Y:S01]  /*4c30*/  FMUL R43, R43, R23.reuse ;  /* 0x000000172b2b7220 */ /* 0x080fe20000400000 */
[-C--:B------:R-:W-:Y:S01]  /*4c40*/  FMUL R45, R45, R23.reuse ;  /* 0x000000172d2d7220 */ /* 0x080fe20000400000 */
[----:B------:R-:W-:Y:S01]  /*4c50*/  @P0 STG.E desc[UR36][R8.64+0x4], R27 ;  /* 0x0000041b08000986 */ /* 0x000fe2000c101924 */
[----:B------:R-:W-:Y:S01]  /*4c60*/  ISETP.GT.AND P0, PT, R3, 0x8, P5 ;  /* 0x000000080300780c */ /* 0x000fe20002f04270 */
[-C--:B------:R-:W-:Y:S01]  /*4c70*/  FMUL R47, R47, R23.reuse ;  /* 0x000000172f2f7220 */ /* 0x080fe20000400000 */
[----:B------:R-:W-:Y:S01]  /*4c80*/  ISETP.GT.AND P5, PT, R4, 0x10, PT ;  /* 0x000000100400780c */ /* 0x000fe20003fa4270 */
[----:B------:R1:W-:Y:S01]  /*4c90*/  @P2 STG.E desc[UR36][R6.64+0x20], R11 ;  /* 0x0000200b06002986 */ /* 0x0003e2000c101924 */
[-C--:B------:R-:W-:Y:S01]  /*4ca0*/  FMUL R49, R49, R23.reuse ;  /* 0x0000001731317220 */ /* 0x080fe20000400000 */
[-C--:B------:R-:W-:Y:S01]  /*4cb0*/  FMUL R51, R51, R23.reuse ;  /* 0x0000001733337220 */ /* 0x080fe20000400000 */
[C---:B------:R-:W-:Y:S01]  /*4cc0*/  ISETP.GT.AND P2, PT, R3.reuse, RZ, P5 ;  /* 0x000000ff0300720c */ /* 0x040fe20002f44270 */
[----:B------:R-:W-:Y:S01]  /*4cd0*/  @P1 STG.E desc[UR36][R6.64+0x24], R29 ;  /* 0x0000241d06001986 */ /* 0x000fe2000c101924 */
[C---:B------:R-:W-:Y:S01]  /*4ce0*/  ISETP.GT.AND P1, PT, R3.reuse, RZ, P3 ;  /* 0x000000ff0300720c */ /* 0x040fe20001f24270 */
[-C--:B0-----:R-:W-:Y:S01]  /*4cf0*/  FMUL R5, R30, R23.reuse ;  /* 0x000000171e057220 */ /* 0x081fe20000400000 */
[----:B------:R-:W-:Y:S01]  /*4d00*/  ISETP.GT.AND P3, PT, R3, 0x8, P3 ;  /* 0x000000080300780c */ /* 0x000fe20001f64270 */
[-C--:B------:R-:W-:Y:S01]  /*4d10*/  FMUL R53, R53, R23.reuse ;  /* 0x0000001735357220 */ /* 0x080fe20000400000 */
[-C--:B------:R-:W-:Y:S01]  /*4d20*/  FMUL R55, R55, R23.reuse ;  /* 0x0000001737377220 */ /* 0x080fe20000400000 */
[-C--:B------:R-:W-:Y:S01]  /*4d30*/  FMUL R57, R57, R23.reuse ;  /* 0x0000001739397220 */ /* 0x080fe20000400000 */
[----:B------:R0:W-:Y:S01]  /*4d40*/  @P0 STG.E desc[UR36][R8.64+0x20], R5 ;  /* 0x0000200508000986 */ /* 0x0001e2000c101924 */
[-C--:B-1----:R-:W-:Y:S01]  /*4d50*/  FMUL R11, R32, R23.reuse ;  /* 0x00000017200b7220 */ /* 0x082fe20000400000 */
[----:B------:R-:W-:Y:S01]  /*4d60*/  ISETP.GT.AND P0, PT, R3, 0x8, P5 ;  /* 0x000000080300780c */ /* 0x000fe20002f04270 */
[-C--:B------:R-:W-:Y:S01]  /*4d70*/  FMUL R59, R59, R23.reuse ;  /* 0x000000173b3b7220 */ /* 0x080fe20000400000 */
[----:B------:R-:W-:Y:S01]  /*4d80*/  @P4 STG.E desc[UR36][R8.64+0x24], R31 ;  /* 0x0000241f08004986 */ /* 0x000fe2000c101924 */
[C---:B------:R-:W-:Y:S01]  /*4d90*/  ISETP.GT.AND P5, PT, R4.reuse, 0x18, PT ;  /* 0x000000180400780c */ /* 0x040fe20003fa4270 */
[-C--:B------:R-:W-:Y:S01]  /*4da0*/  FMUL R61, R61, R23.reuse ;  /* 0x000000173d3d7220 */ /* 0x080fe20000400000 */
[----:B------:R-:W-:Y:S01]  /*4db0*/  ISETP.GT.AND P4, PT, R4, 0x19, PT ;  /* 0x000000190400780c */ /* 0x000fe20003f84270 */
[----:B------:R1:W-:Y:S01]  /*4dc0*/  @P2 STG.E desc[UR36][R6.64+0x40], R11 ;  /* 0x0000400b06002986 */ /* 0x0003e2000c101924 */
[----:B------:R-:W-:Y:S01]  /*4dd0*/  ISETP.GT.AND P2, PT, R3, RZ, P5 ;  /* 0x000000ff0300720c */ /* 0x000fe20002f44270 */
[-C--:B------:R-:W-:Y:S01]  /*4de0*/  FMUL R63, R63, R23.reuse ;  /* 0x000000173f3f7220 */ /* 0x080fe20000400000 */
[-C--:B------:R-:W-:Y:S01]  /*4df0*/  FMUL R65, R65, R23.reuse ;  /* 0x0000001741417220 */ /* 0x080fe20000400000 */
        /* <DEDUP_REMOVED lines=32> */
[----:B------:R-:W-:Y:S01]  /*5000*/  FMUL R87, R87, R23 ;  /* 0x0000001757577220 */ /* 0x000fe20000400000 */
[----:B------:R-:W-:Y:S01]  /*5010*/  ISETP.GT.AND P4, PT, R4, 0x29, PT ;  /* 0x000000290400780c */ /* 0x000fe20003f84270 */
[----:B------:R1:W-:Y:S01]  /*5020*/  @P2 STG.E desc[UR36][R6.64+0x80], R11 ;  /* 0x0000800b06002986 */ /* 0x0003e2000c101924 */
[----:B------:R-:W-:-:S03]  /*5030*/  ISETP.GT.AND P2, PT, R3, RZ, P5 ;  /* 0x000000ff0300720c */ /* 0x000fc60002f44270 */
[----:B------:R-:W-:Y:S01]  /*5040*/  @P1 STG.E desc[UR36][R6.64+0x84], R41 ;  /* 0x0000842906001986 */ /* 0x000fe2000c101924 */
[C---:B------:R-:W-:Y:S01]  /*5050*/  ISETP.GT.AND P1, PT, R3.reuse, RZ, P4 ;  /* 0x000000ff0300720c */ /* 0x040fe20002724270 */
[----:B0-----:R-:W-:Y:S01]  /*5060*/  FMUL R5, R42, R23 ;  /* 0x000000172a057220 */ /* 0x001fe20000400000 */
[----:B------:R-:W-:-:S04]  /*5070*/  ISETP.GT.AND P4, PT, R3, 0x8, P4 ;  /* 0x000000080300780c */ /* 0x000fc80002784270 */
[----:B------:R0:W-:Y:S01]  /*5080*/  @P0 STG.E desc[UR36][R8.64+0x80], R5 ;  /* 0x0000800508000986 */ /* 0x0001e2000c101924 */
[----:B-1----:R-:W-:Y:S01]  /*5090*/  FMUL R11, R44, R23 ;  /* 0x000000172c0b7220 */ /* 0x002fe20000400000 */
[C---:B------:R-:W-:Y:S02]  /*50a0*/  ISETP.GT.AND P0, PT, R3.reuse, 0x8, P5 ;  /* 0x000000080300780c */ /* 0x040fe40002f04270 */
[----:B------:R-:W-:Y:S01]  /*50b0*/  @P3 STG.E desc[UR36][R8.64+0x84], R43 ;  /* 0x0000842b08003986 */ /* 0x000fe2000c101924 */
[C---:B------:R-:W-:Y:S02]  /*50c0*/  ISETP.GT.AND P5, PT, R4.reuse, 0x30, PT ;  /* 0x000000300400780c */ /* 0x040fe40003fa4270 */
        /* <DEDUP_REMOVED lines=21> */
[----:B------:R-:W-:Y:S02]  /*5220*/  ISETP.GT.AND P0, PT, R3, 0x8, P5 ;  /* 0x000000080300780c */ /* 0x000fe40002f04270 */
[----:B------:R-:W-:Y:S01]  /*5230*/  @P3 STG.E desc[UR36][R8.64+0xc4], R51 ;  /* 0x0000c43308003986 */ /* 0x000fe2000c101924 */
[----:B------:R-:W-:-:S03]  /*5240*/  ISETP.GT.AND P5, PT, R4, 0x40, PT ;  /* 0x000000400400780c */ /* 0x000fc60003fa4270 */
[----:B------:R1:W-:Y:S01]  /*5250*/  @P2 STG.E desc[UR36][R6.64+0xe0], R11 ;  /* 0x0000e00b06002986 */ /* 0x0003e2000c101924 */
[----:B------:R-:W-:-:S03]  /*5260*/  ISETP.GT.AND P3, PT, R3, RZ, P5 ;  /* 0x000000ff0300720c */ /* 0x000fc60002f64270 */
[----:B------:R-:W-:Y:S01]  /*5270*/  @P1 STG.E desc[UR36][R6.64+0xe4], R53 ;  /* 0x0000e43506001986 */ /* 0x000fe2000c101924 */
[----:B------:R-:W-:Y:S01]  /*5280*/  ISETP.GT.AND P1, PT, R4, 0x41, PT ;  /* 0x000000410400780c */ /* 0x000fe20003f24270 */
[----:B0-----:R-:W-:-:S03]  /*5290*/  FMUL R5, R54, R23 ;  /* 0x0000001736057220 */ /* 0x001fc60000400000 */
[C---:B------:R-:W-:Y:S02]  /*52a0*/  ISETP.GT.AND P2, PT, R3.reuse, RZ, P1 ;  /* 0x000000ff0300720c */ /* 0x040fe40000f44270 */
[----:B------:R0:W-:Y:S01]  /*52b0*/  @P0 STG.E desc[UR36][R8.64+0xe0], R5 ;  /* 0x0000e00508000986 */ /* 0x0001e2000c101924 */
[-C--:B-1----:R-:W-:Y:S01]  /*52c0*/  FMUL R11, R56, R23.reuse ;  /* 0x00000017380b7220 */ /* 0x082fe20000400000 */
[C---:B------:R-:W-:Y:S02]  /*52d0*/  ISETP.GT.AND P0, PT, R3.reuse, 0x8, P5 ;  /* 0x000000080300780c */ /* 0x040fe40002f04270 */
[----:B------:R-:W-:Y:S01]  /*52e0*/  @P4 STG.E desc[UR36][R8.64+0xe4], R55 ;  /* 0x0000e43708004986 */ /* 0x000fe2000c101924 */
[C---:B------:R-:W-:Y:S02]  /*52f0*/  ISETP.GT.AND P1, PT, R3.reuse, 0x8, P1 ;  /* 0x000000080300780c */ /* 0x040fe40000f24270 */
[C---:B------:R-:W-:Y:S01]  /*5300*/  ISETP.GT.AND P5, PT, R4.reuse, 0x48, PT ;  /* 0x000000480400780c */ /* 0x040fe20003fa4270 */
[----:B------:R1:W-:Y:S03]  /*5310*/  @P3 STG.E desc[UR36][R6.64+0x100], R11 ;  /* 0x0001000b06003986 */ /* 0x0003e6000c101924 */
[----:B------:R-:W-:Y:S01]  /*5320*/  ISETP.GT.AND P4, PT, R3, RZ, P5 ;  /* 0x000000ff0300720c */ /* 0x000fe20002f84270 */
[----:B------:R-:W-:Y:S01]  /*5330*/  @P2 STG.E desc[UR36][R6.64+0x104], R57 ;  /* 0x0001043906002986 */ /* 0x000fe2000c101924 */
[----:B------:R-:W-:Y:S01]  /*5340*/  ISETP.GT.AND P2, PT, R4, 0x49, PT ;  /* 0x000000490400780c */ /* 0x000fe20003f44270 */
[----:B0-----:R-:W-:-:S03]  /*5350*/  FMUL R5, R58, R23 ;  /* 0x000000173a057220 */ /* 0x001fc60000400000 */
[C---:B------:R-:W-:Y:S02]  /*5360*/  ISETP.GT.AND P3, PT, R3.reuse, RZ, P2 ;  /* 0x000000ff0300720c */ /* 0x040fe40001764270 */
[----:B------:R0:W-:Y:S01]  /*5370*/  @P0 STG.E desc[UR36][R8.64+0x100], R5 ;  /* 0x0001000508000986 */ /* 0x0001e2000c101924 */
[----:B-1----:R-:W-:Y:S01]  /*5380*/  FMUL R11, R60, R23 ;  /* 0x000000173c0b7220 */ /* 0x002fe20000400000 */
[C---:B------:R-:W-:Y:S02]  /*5390*/  ISETP.GT.AND P2, PT, R3.reuse, 0x8, P2 ;  /* 0x000000080300780c */ /* 0x040fe40001744270 */
[----:B------:R-:W-:Y:S01]  /*53a0*/  @P1 STG.E desc[UR36][R8.64+0x104], R59 ;  /* 0x0001043b08001986 */ /* 0x000fe2000c101924 */
[----:B------:R-:W-:Y:S02]  /*53b0*/  ISETP.GT.AND P1, PT, R3, 0x8, P5 ;  /* 0x000000080300780c */ /* 0x000fe40002f24270 */
[C---:B------:R-:W-:Y:S01]  /*53c0*/  ISETP.GT.AND P5, PT, R4.reuse, 0x50, PT ;  /* 0x000000500400780c */ /* 0x040fe20003fa4270 */
[----:B------:R1:W-:Y:S01]  /*53d0*/  @P4 STG.E desc[UR36][R6.64+0x120], R11 ;  /* 0x0001200b06004986 */ /* 0x0003e2000c101924 */
[----:B------:R-:W-:-:S03]  /*53e0*/  ISETP.GT.AND P0, PT, R4, 0x51, PT ;  /* 0x000000510400780c */ /* 0x000fc60003f04270 */
[----:B------:R-:W-:Y:S01]  /*53f0*/  @P3 STG.E desc[UR36][R6.64+0x124], R61 ;  /* 0x0001243d06003986 */ /* 0x000fe2000c101924 */
[C---:B------:R-:W-:Y:S01]  /*5400*/  ISETP.GT.AND P3, PT, R3.reuse, RZ, P5 ;  /* 0x000000ff0300720c */ /* 0x040fe20002f64270 */
[-C--:B0-----:R-:W-:Y:S01]  /*5410*/  FMUL R5, R62, R23.reuse ;  /* 0x000000173e057220 */ /* 0x081fe20000400000 */
[C---:B------:R-:W-:Y:S02]  /*5420*/  ISETP.GT.AND P4, PT, R3.reuse, RZ, P0 ;  /* 0x000000ff0300720c */ /* 0x040fe40000784270 */
[C---:B------:R-:W-:Y:S02]  /*5430*/  ISETP.GT.AND P0, PT, R3.reuse, 0x8, P0 ;  /* 0x000000080300780c */ /* 0x040fe40000704270 */
[----:B------:R0:W-:Y:S01]  /*5440*/  @P1 STG.E desc[UR36][R8.64+0x120], R5 ;  /* 0x0001200508001986 */ /* 0x0001e2000c101924 */
[----:B------:R-:W-:Y:S01]  /*5450*/  ISETP.GT.AND P1, PT, R3, 0x8, P5 ;  /* 0x000000080300780c */ /* 0x000fe20002f24270 */
[----:B-1----:R-:W-:Y:S02]  /*5460*/  FMUL R11, R64, R23 ;  /* 0x00000017400b7220 */ /* 0x002fe40000400000 */
[----:B------:R-:W-:Y:S01]  /*5470*/  @P2 STG.E desc[UR36][R8.64+0x124], R63 ;  /* 0x0001243f08002986 */ /* 0x000fe2000c101924 */
[----:B------:R-:W-:-:S03]  /*5480*/  ISETP.GT.AND P2, PT, R4, 0x58, PT ;  /* 0x000000580400780c */ /* 0x000fc60003f44270 */
[----:B------:R1:W-:Y:S01]  /*5490*/  @P3 STG.E desc[UR36][R6.64+0x140], R11 ;  /* 0x0001400b06003986 */ /* 0x0003e2000c101924 */
[C---:B------:R-:W-:Y:S02]  /*54a0*/  ISETP.GT.AND P5, PT, R3.reuse, RZ, P2 ;  /* 0x000000ff0300720c */ /* 0x040fe400017a4270 */
[----:B------:R-:W-:Y:S01]  /*54b0*/  ISETP.GT.AND P3, PT, R4, 0x59, PT ;  /* 0x000000590400780c */ /* 0x000fe20003f64270 */
[-C--:B0-----:R-:W-:Y:S01]  /*54c0*/  FMUL R5, R66, R23.reuse ;  /* 0x0000001742057220 */ /* 0x081fe20000400000 */
[----:B------:R-:W-:Y:S01]  /*54d0*/  @P4 STG.E desc[UR36][R6.64+0x144], R65 ;  /* 0x0001444106004986 */ /* 0x000fe2000c101924 */
[C---:B------:R-:W-:Y:S02]  /*54e0*/  ISETP.GT.AND P2, PT, R3.reuse, 0x8, P2 ;  /* 0x000000080300780c */ /* 0x040fe40001744270 */
[C---:B------:R-:W-:Y:S01]  /*54f0*/  ISETP.GT.AND P4, PT, R3.reuse, RZ, P3 ;  /* 0x000000ff0300720c */ /* 0x040fe20001f84270 */
[----:B------:R0:W-:Y:S01]  /*5500*/  @P1 STG.E desc[UR36][R8.64+0x140], R5 ;  /* 0x0001400508001986 */ /* 0x0001e2000c101924 */
[----:B------:R-:W-:Y:S01]  /*5510*/  ISETP.GT.AND P3, PT, R3, 0x8, P3 ;  /* 0x000000080300780c */ /* 0x000fe20001f64270 */
[----:B-1----:R-:W-:-:S02]  /*5520*/  FMUL R11, R68, R23 ;  /* 0x00000017440b7220 */ /* 0x002fc40000400000 */
[----:B------:R-:W-:Y:S01]  /*5530*/  @P0 STG.E desc[UR36][R8.64+0x144], R67 ;  /* 0x0001444308000986 */ /* 0x000fe2000c101924 */
[C---:B------:R-:W-:Y:S02]  /*5540*/  ISETP.GT.AND P0, PT, R4.reuse, 0x60, PT ;  /* 0x000000600400780c */ /* 0x040fe40003f04270 */
[----:B------:R-:W-:Y:S01]  /*5550*/  ISETP.GT.AND P1, PT, R4, 0x61, PT ;  /* 0x000000610400780c */ /* 0x000fe20003f24270 */
[----:B------:R1:W-:Y:S01]  /*5560*/  @P5 STG.E desc[UR36][R6.64+0x160], R11 ;  /* 0x0001600b06005986 */ /* 0x0003e2000c101924 */
[C---:B------:R-:W-:Y:S02]  /*5570*/  ISETP.GT.AND P5, PT, R3.reuse, RZ, P0 ;  /* 0x000000ff0300720c */ /* 0x040fe400007a4270 */
[C---:B------:R-:W-:Y:S01]  /*5580*/  ISETP.GT.AND P0, PT, R3.reuse, 0x8, P0 ;  /* 0x000000080300780c */ /* 0x040fe20000704270 */
[----:B0-----:R-:W-:Y:S01]  /*5590*/  FMUL R5, R70, R23 ;  /* 0x0000001746057220 */ /* 0x001fe20000400000 */
[----:B------:R-:W-:Y:S01]  /*55a0*/  @P4 STG.E desc[UR36][R6.64+0x164], R69 ;  /* 0x0001644506004986 */ /* 0x000fe2000c101924 */
[----:B------:R-:W-:-:S02]  /*55b0*/  ISETP.GT.AND P4, PT, R3, RZ, P1 ;  /* 0x000000ff0300720c */ /* 0x000fc40000f84270 */
[----:B------:R-:W-:Y:S01]  /*55c0*/  ISETP.GT.AND P1, PT, R3, 0x8, P1 ;  /* 0x000000080300780c */ /* 0x000fe20000f24270 */
[----:B------:R0:W-:Y:S01]  /*55d0*/  @P2 STG.E desc[UR36][R8.64+0x160], R5 ;  /* 0x0001600508002986 */ /* 0x0001e2000c101924 */
[----:B------:R-:W-:Y:S01]  /*55e0*/  ISETP.GT.AND P2, PT, R4, 0x68, PT ;  /* 0x000000680400780c */ /* 0x000fe20003f44270 */
[----:B-1----:R-:W-:Y:S02]  /*55f0*/  FMUL R11, R72, R23 ;  /* 0x00000017480b7220 */ /* 0x002fe40000400000 */
[----:B------:R-:W-:Y:S01]  /*5600*/  @P3 STG.E desc[UR36][R8.64+0x164], R71 ;  /* 0x0001644708003986 */ /* 0x000fe2000c101924 */
[----:B------:R-:W-:-:S03]  /*5610*/  ISETP.GT.AND P3, PT, R4, 0x69, PT ;  /* 0x000000690400780c */ /* 0x000fc60003f64270 */
[----:B------:R1:W-:Y:S01]  /*5620*/  @P5 STG.E desc[UR36][R6.64+0x180], R11 ;  /* 0x0001800b06005986 */ /* 0x0003e2000c101924 */
[C---:B------:R-:W-:Y:S02]  /*5630*/  ISETP.GT.AND P5, PT, R3.reuse, RZ, P2 ;  /* 0x000000ff0300720c */ /* 0x040fe400017a4270 */
[C---:B------:R-:W-:Y:S01]  /*5640*/  ISETP.GT.AND P2, PT, R3.reuse, 0x8, P2 ;  /* 0x000000080300780c */ /* 0x040fe20001744270 */
[-C--:B0-----:R-:W-:Y:S01]  /*5650*/  FMUL R5, R74, R23.reuse ;  /* 0x000000174a057220 */ /* 0x081fe20000400000 */
[----:B------:R-:W-:Y:S01]  /*5660*/  @P4 STG.E desc[UR36][R6.64+0x184], R73 ;  /* 0x0001844906004986 */ /* 0x000fe2000c101924 */
[C---:B------:R-:W-:Y:S02]  /*5670*/  ISETP.GT.AND P4, PT, R3.reuse, RZ, P3 ;  /* 0x000000ff0300720c */ /* 0x040fe40001f84270 */
[----:B------:R-:W-:Y:S01]  /*5680*/  ISETP.GT.AND P3, PT, R3, 0x8, P3 ;  /* 0x000000080300780c */ /* 0x000fe20001f64270 */
[----:B------:R0:W-:Y:S01]  /*5690*/  @P0 STG.E desc[UR36][R8.64+0x180], R5 ;  /* 0x0001800508000986 */ /* 0x0001e2000c101924 */
[----:B------:R-:W-:Y:S01]  /*56a0*/  ISETP.GT.AND P0, PT, R4, 0x70, PT ;  /* 0x000000700400780c */ /* 0x000fe20003f04270 */
[----:B-1----:R-:W-:-:S02]  /*56b0*/  FMUL R11, R76, R23 ;  /* 0x000000174c0b7220 */ /* 0x002fc40000400000 */
[----:B------:R-:W-:Y:S01]  /*56c0*/  @P1 STG.E desc[UR36][R8.64+0x184], R75 ;  /* 0x0001844b08001986 */ /* 0x000fe2000c101924 */
[----:B------:R-:W-:-:S03]  /*56d0*/  ISETP.GT.AND P1, PT, R4, 0x71, PT ;  /* 0x000000710400780c */ /* 0x000fc60003f24270 */
[----:B------:R1:W-:Y:S01]  /*56e0*/  @P5 STG.E desc[UR36][R6.64+0x1a0], R11 ;  /* 0x0001a00b06005986 */ /* 0x0003e2000c101924 */
[C---:B------:R-:W-:Y:S02]  /*56f0*/  ISETP.GT.AND P5, PT, R3.reuse, RZ, P0 ;  /* 0x000000ff0300720c */ /* 0x040fe400007a4270 */
[C---:B------:R-:W-:Y:S01]  /*5700*/  ISETP.GT.AND P0, PT, R3.reuse, 0x8, P0 ;  /* 0x000000080300780c */ /* 0x040fe20000704270 */
[----:B------:R-:W-:Y:S01]  /*5710*/  @P4 STG.E desc[UR36][R6.64+0x1a4], R77 ;  /* 0x0001a44d06004986 */ /* 0x000fe2000c101924 */
[-C--:B0-----:R-:W-:Y:S01]  /*5720*/  FMUL R5, R78, R23.reuse ;  /* 0x000000174e057220 */ /* 0x081fe20000400000 */
[C---:B------:R-:W-:Y:S02]  /*5730*/  ISETP.GT.AND P4, PT, R3.reuse, RZ, P1 ;  /* 0x000000ff0300720c */ /* 0x040fe40000f84270 */
[----:B------:R-:W-:Y:S02]  /*5740*/  ISETP.GT.AND P1, PT, R3, 0x8, P1 ;  /* 0x000000080300780c */ /* 0x000fe40000f24270 */
[----:B------:R0:W-:Y:S01]  /*5750*/  @P2 STG.E desc[UR36][R8.64+0x1a0], R5 ;  /* 0x0001a00508002986 */ /* 0x0001e2000c101924 */
[----:B------:R-:W-:Y:S01]  /*5760*/  ISETP.GT.AND P2, PT, R4, 0x78, PT ;  /* 0x000000780400780c */ /* 0x000fe20003f44270 */
[----:B-1----:R-:W-:-:S02]  /*5770*/  FMUL R11, R80, R23 ;  /* 0x00000017500b7220 */ /* 0x002fc40000400000 */
[----:B------:R-:W-:Y:S01]  /*5780*/  @P3 STG.E desc[UR36][R8.64+0x1a4], R79 ;  /* 0x0001a44f08003986 */ /* 0x000fe2000c101924 */
[----:B------:R-:W-:Y:S01]  /*5790*/  ISETP.GT.AND P3, PT, R4, 0x79, PT ;  /* 0x000000790400780c */ /* 0x000fe20003f64270 */
[----:B------:R-:W-:Y:S02]  /*57a0*/  @P5 IMAD.MOV.U32 R4, RZ, RZ, R6 ;  /* 0x000000ffff045224 */ /* 0x000fe400078e0006 */
[----:B0-----:R-:W-:-:S05]  /*57b0*/  @P5 IMAD.MOV.U32 R5, RZ, RZ, R7 ;  /* 0x000000ffff055224 */ /* 0x001fca00078e0007 */
[----:B------:R0:W-:Y:S01]  /*57c0*/  @P5 STG.E desc[UR36][R4.64+0x1c0], R11 ;  /* 0x0001c00b04005986 */ /* 0x0001e2000c101924 */
[C---:B------:R-:W-:Y:S02]  /*57d0*/  ISETP.GT.AND P5, PT, R3.reuse, RZ, P3 ;  /* 0x000000ff0300720c */ /* 0x040fe40001fa4270 */
[----:B------:R-:W-:Y:S01]  /*57e0*/  ISETP.GT.AND P3, PT, R3, 0x8, P3 ;  /* 0x000000080300780c */ /* 0x000fe20001f64270 */
[----:B0-----:R-:W-:Y:S02]  /*57f0*/  @P4 IMAD.MOV.U32 R4, RZ, RZ, R6 ;  /* 0x000000ffff044224 */ /* 0x001fe400078e0006 */
[----:B------:R-:W-:Y:S01]  /*5800*/  FMUL R11, R84, R23 ;  /* 0x00000017540b7220 */ /* 0x000fe20000400000 */
[----:B------:R-:W-:-:S05]  /*5810*/  @P4 IMAD.MOV.U32 R5, RZ, RZ, R7 ;  /* 0x000000ffff054224 */ /* 0x000fca00078e0007 */
[----:B------:R0:W-:Y:S01]  /*5820*/  @P4 STG.E desc[UR36][R4.64+0x1c4], R81 ;  /* 0x0001c45104004986 */ /* 0x0001e2000c101924 */
[C---:B------:R-:W-:Y:S02]  /*5830*/  ISETP.GT.AND P4, PT, R3.reuse, RZ, P2 ;  /* 0x000000ff0300720c */ /* 0x040fe40001784270 */
[----:B------:R-:W-:Y:S01]  /*5840*/  ISETP.GT.AND P2, PT, R3, 0x8, P2 ;  /* 0x000000080300780c */ /* 0x000fe20001744270 */
[----:B------:R-:W-:Y:S01]  /*5850*/  FMUL R3, R82, R23 ;  /* 0x0000001752037220 */ /* 0x000fe20000400000 */
[----:B0-----:R-:W-:Y:S02]  /*5860*/  @P0 IMAD.MOV.U32 R4, RZ, RZ, R8 ;  /* 0x000000ffff040224 */ /* 0x001fe400078e0008 */
[----:B------:R-:W-:-:S05]  /*5870*/  @P0 IMAD.MOV.U32 R5, RZ, RZ, R9 ;  /* 0x000000ffff050224 */ /* 0x000fca00078e0009 */
[----:B------:R0:W-:Y:S02]  /*5880*/  @P0 STG.E desc[UR36][R4.64+0x1c0], R3 ;  /* 0x0001c00304000986 */ /* 0x0001e4000c101924 */
[----:B0-----:R-:W-:Y:S02]  /*5890*/  @P1 IMAD.MOV.U32 R4, RZ, RZ, R8 ;  /* 0x000000ffff041224 */ /* 0x001fe400078e0008 */
[----:B------:R-:W-:-:S05]  /*58a0*/  @P1 IMAD.MOV.U32 R5, RZ, RZ, R9 ;  /* 0x000000ffff051224 */ /* 0x000fca00078e0009 */
[----:B------:R0:W-:Y:S02]  /*58b0*/  @P1 STG.E desc[UR36][R4.64+0x1c4], R83 ;  /* 0x0001c45304001986 */ /* 0x0001e4000c101924 */
[----:B0-----:R-:W-:Y:S02]  /*58c0*/  @P4 IMAD.MOV.U32 R4, RZ, RZ, R6 ;  /* 0x000000ffff044224 */ /* 0x001fe400078e0006 */
[----:B------:R-:W-:-:S05]  /*58d0*/  @P4 IMAD.MOV.U32 R5, RZ, RZ, R7 ;  /* 0x000000ffff054224 */ /* 0x000fca00078e0007 */
[----:B------:R0:W-:Y:S04]  /*58e0*/  @P4 STG.E desc[UR36][R4.64+0x1e0], R11 ;  /* 0x0001e00b04004986 */ /* 0x0001e8000c101924 */
[----:B------:R4:W-:Y:S01]  /*58f0*/  @P5 STG.E desc[UR36][R6.64+0x1e4], R85 ;  /* 0x0001e45506005986 */ /* 0x0009e2000c101924 */
[----:B0-----:R-:W-:Y:S02]  /*5900*/  @P2 IMAD.MOV.U32 R4, RZ, RZ, R8 ;  /* 0x000000ffff042224 */ /* 0x001fe400078e0008 */
[----:B------:R-:W-:-:S05]  /*5910*/  @P2 IMAD.MOV.U32 R5, RZ, RZ, R9 ;  /* 0x000000ffff052224 */ /* 0x000fca00078e0009 */
[----:B------:R4:W-:Y:S04]  /*5920*/  @P2 STG.E desc[UR36][R4.64+0x1e0], R13 ;  /* 0x0001e00d04002986 */ /* 0x0009e8000c101924 */
[----:B------:R4:W-:Y:S02]  /*5930*/  @P3 STG.E desc[UR36][R8.64+0x1e4], R87 ;  /* 0x0001e45708003986 */ /* 0x0009e4000c101924 */
.L_x_158:
[----:B------:R-:W-:Y:S05]  /*5940*/  BSYNC B0 ;  /* 0x0000000000007941 */ /* 0x000fea0003800000 */
.L_x_32:
[----:B------:R-:W-:Y:S01]  /*5950*/  IADD3 R16, P0, R16, UR38, RZ ;  /* 0x0000002610107c10 */ /* 0x000fe2000ff1e0ff */
[----:B------:R-:W-:Y:S01]  /*5960*/  ULDC.64 UR4, c[0x0][0x650] ;  /* 0x0001940000047ab9 */ /* 0x000fe20000000a00 */
[----:B------:R-:W-:Y:S01]  /*5970*/  PRMT R3, RZ, 0x7610, R3 ;  /* 0x00007610ff037816 */ /* 0x000fe20000000003 */
[----:B------:R-:W-:Y:S01]  /*5980*/  IMAD.MOV.U32 R100, RZ, RZ, -0x1 ;  /* 0xffffffffff647424 */ /* 0x000fe200078e00ff */
[----:B------:R-:W-:Y:S01]  /*5990*/  IADD3.X R17, R17, UR41, RZ, P0, !PT ;  /* 0x0000002911117c10 */ /* 0x000fe200087fe4ff */
[----:B------:R-:W-:Y:S01]  /*59a0*/  IMAD.MOV.U32 R101, RZ, RZ, -0x1 ;  /* 0xffffffffff657424 */ /* 0x000fe200078e00ff */
[----:B------:R-:W-:-:S04]  /*59b0*/  ISETP.GE.U32.AND P0, PT, R16, UR4, PT ;  /* 0x0000000410007c0c */ /* 0x000fc8000bf06070 */
[----:B------:R-:W-:-:S13]  /*59c0*/  ISETP.GE.U32.AND.EX P0, PT, R17, UR5, PT, P0 ;  /* 0x0000000511007c0c */ /* 0x000fda000bf06100 */
[----:B------:R-:W-:Y:S05]  /*59d0*/  @P0 BRA `(.L_x_159) ;  /* 0x00000004004c0947 */ /* 0x000fea0003800000 */
[----:B--2---:R-:W2:Y:S01]  /*59e0*/  LDC.64 R10, c[0x0][0x628] ;  /* 0x00018a00ff0a7b82 */ /* 0x004ea20000000a00 */
[----:B0--3--:R-:W0:Y:S01]  /*59f0*/  S2R R12, SR_CTAID.X ;  /* 0x00000000000c7919 */ /* 0x009e220000002500 */
[----:B-1--4-:R-:W-:Y:S02]  /*5a00*/  IMAD.MOV.U32 R8, RZ, RZ, R16 ;  /* 0x000000ffff087224 */ /* 0x012fe400078e0010 */
[----:B------:R-:W-:Y:S01]  /*5a10*/  IMAD.MOV.U32 R9, RZ, RZ, R17 ;  /* 0x000000ffff097224 */ /* 0x000fe200078e0011 */
[----:B------:R-:W1:Y:S03]  /*5a20*/  S2R R20, SR_CTAID.Y ;  /* 0x0000000000147919 */ /* 0x000e660000002600 */
[----:B------:R-:W3:Y:S08]  /*5a30*/  LDC R0, c[0x0][0x630] ;  /* 0x00018c00ff007b82 */ /* 0x000ef00000000800 */
[----:B------:R-:W4:Y:S01]  /*5a40*/  LDC.64 R14, c[0x0][0x620] ;  /* 0x00018800ff0e7b82 */ /* 0x000f220000000a00 */
[----:B--2---:R-:W-:-:S04]  /*5a50*/  ISETP.NE.U32.AND P0, PT, R10, RZ, PT ;  /* 0x000000ff0a00720c */ /* 0x004fc80003f05070 */
[----:B------:R-:W-:-:S13]  /*5a60*/  ISETP.NE.AND.EX P0, PT, R11, RZ, PT, P0 ;  /* 0x000000ff0b00720c */ /* 0x000fda0003f05300 */
[----:B01-34-:R-:W-:Y:S05]  /*5a70*/  @!P0 BRA `(.L_x_160) ;  /* 0x0000000000288947 */ /* 0x01bfea0003800000 */
        /* <DEDUP_REMOVED lines=10> */
.L_x_160:
[-CC-:B------:R-:W-:Y:S01]  /*5b20*/  SHF.R.U64 R101, R8, R0.reuse, R9.reuse ;  /* 0x0000000008657219 */ /* 0x180fe20000001209 */
[----:B------:R-:W0:Y:S01]  /*5b30*/  LDC.64 R26, c[0x0][0x640] ;  /* 0x00019000ff1a7b82 */ /* 0x000e220000000a00 */
[----:B------:R-:W-:Y:S01]  /*5b40*/  SHF.R.U32.HI R0, RZ, R0, R9 ;  /* 0x00000000ff007219 */ /* 0x000fe20000011609 */
[----:B------:R-:W-:Y:S01]  /*5b50*/  ULDC UR4, c[0x0][0x150] ;  /* 0x0000540000047ab9 */ /* 0x000fe20000000800 */
[----:B------:R-:W-:Y:S02]  /*5b60*/  IADD3 R3, P0, RZ, -R101, RZ ;  /* 0x80000065ff037210 */ /* 0x000fe40007f1e0ff */
[----:B------:R-:W-:-:S03]  /*5b70*/  I2FP.F32.U32 R7, R12 ;  /* 0x0000000c00077245 */ /* 0x000fc60000201000 */
[----:B------:R-:W1:Y:S01]  /*5b80*/  LDC R6, c[0x0][0x618] ;  /* 0x00018600ff067b82 */ /* 0x000e620000000800 */
[----:B------:R-:W-:Y:S02]  /*5b90*/  IMAD.X R5, RZ, RZ, ~R0, P0 ;  /* 0x000000ffff057224 */ /* 0x000fe400000e0e00 */
[----:B------:R-:W-:Y:S01]  /*5ba0*/  FMUL R7, R7, UR4 ;  /* 0x0000000407077c20 */ /* 0x000fe20008400000 */
[----:B------:R-:W-:Y:S01]  /*5bb0*/  ULDC UR4, c[0x0][0x154] ;  /* 0x0000550000047ab9 */ /* 0x000fe20000000800 */
[-C--:B------:R-:W-:Y:S02]  /*5bc0*/  IMAD R0, R5, R14.reuse, RZ ;  /* 0x0000000e05007224 */ /* 0x080fe400078e02ff */
[C---:B------:R-:W-:Y:S01]  /*5bd0*/  IMAD.WIDE.U32 R4, R3.reuse, R14, R16 ;  /* 0x0000000e03047225 */ /* 0x040fe200078e0010 */
[----:B------:R-:W2:Y:S01]  /*5be0*/  LDC R8, c[0x0][0x608] ;  /* 0x00018200ff087b82 */ /* 0x000ea20000000800 */
[----:B------:R-:W3:Y:S02]  /*5bf0*/  F2I.U32.TRUNC.NTZ R7, R7 ;  /* 0x0000000700077305 */ /* 0x000ee4000020f000 */
[----:B------:R-:W-:Y:S01]  /*5c00*/  IMAD R3, R3, R15, R0 ;  /* 0x0000000f03037224 */ /* 0x000fe200078e0200 */
[----:B------:R-:W-:-:S03]  /*5c10*/  I2FP.F32.U32 R0, R20 ;  /* 0x0000001400007245 */ /* 0x000fc60000201000 */
[----:B------:R-:W-:Y:S01]  /*5c20*/  IMAD.IADD R3, R5, 0x1, R3 ;  /* 0x0000000105037824 */ /* 0x000fe200078e0203 */
[----:B------:R-:W4:Y:S01]  /*5c30*/  LDC R11, c[0x0][0x658] ;  /* 0x00019600ff0b7b82 */ /* 0x000f220000000800 */
[----:B0-----:R-:W-:-:S04]  /*5c40*/  ISETP.NE.U32.AND P0, PT, R26, RZ, PT ;  /* 0x000000ff1a00720c */ /* 0x001fc80003f05070 */
[----:B------:R-:W-:-:S03]  /*5c50*/  ISETP.NE.AND.EX P0, PT, R27, RZ, PT, P0 ;  /* 0x000000ff1b00720c */ /* 0x000fc60003f05300 */
[----:B------:R-:W0:Y:S01]  /*5c60*/  LDC R9, c[0x0][0x144] ;  /* 0x00005100ff097b82 */ /* 0x000e220000000800 */
[-C--:B-1----:R-:W-:Y:S01]  /*5c70*/  SHF.R.U64 R10, R4, R6.reuse, R3 ;  /* 0x00000006040a7219 */ /* 0x082fe20000001203 */
[----:B---3--:R-:W-:Y:S01]  /*5c80*/  IMAD.MOV R7, RZ, RZ, -R7 ;  /* 0x000000ffff077224 */ /* 0x008fe200078e0a07 */
[----:B------:R-:W-:Y:S01]  /*5c90*/  SHF.R.U32.HI R3, RZ, R6, R3 ;  /* 0x00000006ff037219 */ /* 0x000fe20000011603 */
[----:B------:R-:W-:-:S04]  /*5ca0*/  FMUL R6, R0, UR4 ;  /* 0x0000000400067c20 */ /* 0x000fc80008400000 */
[----:B------:R-:W1:Y:S01]  /*5cb0*/  LDC R21, c[0x0][0x148] ;  /* 0x00005200ff157b82 */ /* 0x000e620000000800 */
[----:B------:R3:W0:Y:S01]  /*5cc0*/  F2I.U32.TRUNC.NTZ R14, R6 ;  /* 0x00000006000e7305 */ /* 0x000622000020f000 */
[-CC-:B--2---:R-:W-:Y:S02]  /*5cd0*/  SHF.R.U64 R13, R10, R8.reuse, R3.reuse ;  /* 0x000000080a0d7219 */ /* 0x184fe40000001203 */
[----:B------:R-:W-:-:S04]  /*5ce0*/  SHF.R.U32.HI R0, RZ, R8, R3 ;  /* 0x00000008ff007219 */ /* 0x000fc80000011603 */
[----:B------:R-:W2:Y:S01]  /*5cf0*/  LDC R24, c[0x0][0x648] ;  /* 0x00019200ff187b82 */ /* 0x000ea20000000800 */
[-CC-:B----4-:R-:W-:Y:S02]  /*5d00*/  SHF.R.U64 R15, R13, R11.reuse, R0.reuse ;  /* 0x0000000b0d0f7219 */ /* 0x190fe40000001200 */
[----:B------:R-:W-:-:S03]  /*5d10*/  SHF.R.U32.HI R5, RZ, R11, R0 ;  /* 0x0000000bff057219 */ /* 0x000fc60000011600 */
[----:B------:R-:W-:Y:S02]  /*5d20*/  IMAD.MOV.U32 R4, RZ, RZ, R15 ;  /* 0x000000ffff047224 */ /* 0x000fe400078e000f */
[----:B------:R-:W4:Y:S01]  /*5d30*/  LDC R28, c[0x0][0x638] ;  /* 0x00018e00ff1c7b82 */ /* 0x000f220000000800 */
[----:B0-----:R-:W-:-:S07]  /*5d40*/  IMAD R25, R9, R7, R12 ;  /* 0x0000000709197224 */ /* 0x001fce00078e020c */
[----:B------:R-:W0:Y:S08]  /*5d50*/  LDC R29, c[0x0][0x610] ;  /* 0x00018400ff1d7b82 */ /* 0x000e300000000800 */
[----:B------:R-:W0:Y:S01]  /*5d60*/  LDC R30, c[0x0][0x600] ;  /* 0x00018000ff1e7b82 */ /* 0x000e220000000800 */
[----:B-123--:R-:W-:Y:S05]  /*5d70*/  @!P0 BRA `(.L_x_161) ;  /* 0x0000000000288947 */ /* 0x00efea0003800000 */
[----:B------:R-:W1:Y:S02]  /*5d80*/  LDC R0, c[0x0][0x64c] ;  /* 0x00019300ff007b82 */ /* 0x000e640000000800 */
[----:B-1----:R-:W-:-:S05]  /*5d90*/  IADD3 R3, P0, R15, R0, RZ ;  /* 0x000000000f037210 */ /* 0x002fca0007f1e0ff */
        /* <DEDUP_REMOVED lines=8> */
.L_x_161:
[----:B------:R-:W-:Y:S01]  /*5e20*/  ISETP.NE.AND P0, PT, R2, 0x1, PT ;  /* 0x000000010200780c */ /* 0x000fe20003f05270 */
[----:B------:R-:W-:Y:S01]  /*5e30*/  IMAD.MOV R14, RZ, RZ, -R14 ;  /* 0x000000ffff0e7224 */ /* 0x000fe200078e0a0e */
[----:B------:R-:W-:Y:S02]  /*5e40*/  SHF.R.U64 R3, R4, R24, R5 ;  /* 0x0000001804037219 */ /* 0x000fe40000001205 */
[----:B------:R-:W-:Y:S02]  /*5e50*/  LOP3.LUT R0, R13, R98, RZ, 0xc0, !PT ;  /* 0x000000620d007212 */ /* 0x000fe400078ec0ff */
[----:B------:R-:W-:Y:S01]  /*5e60*/  LOP3.LUT R10, R10, R97, RZ, 0xc0, !PT ;  /* 0x000000610a0a7212 */ /* 0x000fe200078ec0ff */
[----:B------:R-:W-:Y:S02]  /*5e70*/  IMAD.MOV R4, RZ, RZ, -R3 ;  /* 0x000000ffff047224 */ /* 0x000fe400078e0a03 */
[----:B------:R-:W-:Y:S02]  /*5e80*/  IMAD R0, R93, R3, R0 ;  /* 0x000000035d007224 */ /* 0x000fe400078e0200 */
[----:B----4-:R-:W-:-:S02]  /*5e90*/  IMAD R3, R4, R28, R15 ;  /* 0x0000001c04037224 */ /* 0x010fc400078e020f */
[----:B------:R-:W-:Y:S02]  /*5ea0*/  @P0 IMAD R25, R21, R14, R20 ;  /* 0x0000000e15190224 */ /* 0x000fe400078e0214 */
[----:B0-----:R-:W-:Y:S02]  /*5eb0*/  IMAD R5, R3, R30, R10 ;  /* 0x0000001e03057224 */ /* 0x001fe400078e020a */
[----:B------:R-:W-:Y:S02]  /*5ec0*/  IMAD R0, R0, R29, R25 ;  /* 0x0000001d00007224 */ /* 0x000fe400078e0219 */
[----:B------:R-:W-:-:S03]  /*5ed0*/  IMAD.MOV.U32 R4, RZ, RZ, 0x1 ;  /* 0x00000001ff047424 */ /* 0x000fc600078e00ff */
[----:B------:R-:W-:Y:S02]  /*5ee0*/  SEL R100, R5, R0, !P0 ;  /* 0x0000000005647207 */ /* 0x000fe40004000000 */
[----:B------:R-:W-:Y:S02]  /*5ef0*/  PRMT R3, R4, 0x7610, R3 ;  /* 0x0000761004037816 */ /* 0x000fe40000000003 */
[----:B------:R-:W-:-:S07]  /*5f00*/  SEL R0, R0, R5, !P0 ;  /* 0x0000000500007207 */ /* 0x000fce0004000000 */
.L_x_159:
[----:B------:R-:W-:Y:S01]  /*5f10*/  LOP3.LUT P0, RZ, R3, 0xff, RZ, 0xc0, !PT ;  /* 0x000000ff03ff7812 */ /* 0x000fe2000780c0ff */
[----:B------:R-:W-:Y:S01]  /*5f20*/  UIMAD.WIDE.U32 UR4, UR42, -0x55555555, URZ ;  /* 0xaaaaaaab2a0478a5 */ /* 0x000fe2000f8e003f */
[----:B------:R-:W-:-:S03]  /*5f30*/  IMAD.MOV.U32 R103, RZ, RZ, R0 ;  /* 0x000000ffff677224 */ /* 0x000fc600078e0000 */
[----:B------:R-:W-:-:S04]  /*5f40*/  USHF.R.U32.HI UR4, URZ, 0x1, UR5 ;  /* 0x000000013f047899 */ /* 0x000fc80008011605 */
[----:B------:R-:W-:-:S04]  /*5f50*/  UIMAD UR42, UR4, -0x3, UR42 ;  /* 0xfffffffd042a78a4 */ /* 0x000fc8000f8e022a */
[----:B------:R-:W-:Y:S08]  /*5f60*/  @P0 BRA `(.L_x_162) ;  /* 0xffffffb400440947 */ /* 0x000ff0000383ffff */
[----:B------:R-:W-:Y:S05]  /*5f70*/  EXIT ;  /* 0x000000000000794d */ /* 0x000fea0003800000 */
.L_x_7:
        /* <DEDUP_REMOVED lines=26> */
.L_x_164:
[----:B------:R-:W0:Y:S01]  /*6120*/  LDC.64 R28, c[0x0][0x640] ;  /* 0x00019000ff1c7b82 */ /* 0x000e220000000a00 */
[-CC-:B------:R-:W-:Y:S01]  /*6130*/  SHF.R.U64 R21, R14, R8.reuse, R15.reuse ;  /* 0x000000080e157219 */ /* 0x180fe2000000120f */
[----:B------:R-:W-:Y:S01]  /*6140*/  IMAD.MOV.U32 R31, RZ, RZ, 0x1 ;  /* 0x00000001ff1f7424 */ /* 0x000fe200078e00ff */
[----:B------:R-:W-:Y:S02]  /*6150*/  SHF.R.U32.HI R7, RZ, R8, R15 ;  /* 0x00000008ff077219 */ /* 0x000fe4000001160f */
[----:B------:R-:W-:-:S03]  /*6160*/  IADD3 R13, P0, RZ, -R21, RZ ;  /* 0x80000015ff0d7210 */ /* 0x000fc60007f1e0ff */
[----:B------:R-:W1:Y:S02]  /*6170*/  LDC R12, c[0x0][0x618] ;  /* 0x00018600ff0c7b82 */ /* 0x000e640000000800 */
[----:B------:R-:W-:Y:S02]  /*6180*/  IMAD.X R7, RZ, RZ, ~R7, P0 ;  /* 0x000000ffff077224 */ /* 0x000fe400000e0e07 */
[----:B------:R-:W-:-:S04]  /*6190*/  IMAD.WIDE.U32 R10, R13, R24, R16 ;  /* 0x000000180d0a7225 */ /* 0x000fc800078e0010 */
[----:B------:R-:W2:Y:S01]  /*61a0*/  LDC R14, c[0x0][0x608] ;  /* 0x00018200ff0e7b82 */ /* 0x000ea20000000800 */
[----:B------:R-:W-:-:S04]  /*61b0*/  IMAD R8, R7, R24, RZ ;  /* 0x0000001807087224 */ /* 0x000fc800078e02ff */
[----:B------:R-:W-:-:S03]  /*61c0*/  IMAD R7, R13, R25, R8 ;  /* 0x000000190d077224 */ /* 0x000fc600078e0208 */
[----:B------:R-:W3:Y:S01]  /*61d0*/  LDC R26, c[0x0][0x658] ;  /* 0x00019600ff1a7b82 */ /* 0x000ee20000000800 */
[----:B------:R-:W-:Y:S01]  /*61e0*/  IMAD.IADD R7, R11, 0x1, R7 ;  /* 0x000000010b077824 */ /* 0x000fe200078e0207 */
[----:B0-----:R-:W-:Y:S01]  /*61f0*/  ISETP.NE.U32.AND P0, PT, R28, RZ, PT ;  /* 0x000000ff1c00720c */ /* 0x001fe20003f05070 */
[----:B------:R-:W-:-:S03]  /*6200*/  IMAD.MOV.U32 R11, RZ, RZ, -0x1 ;  /* 0xffffffffff0b7424 */ /* 0x000fc600078e00ff */
        /* <DEDUP_REMOVED lines=8> */
[-C--:B---3--:R-:W-:Y:S02]  /*6290*/  SHF.L.U32 R10, R11, R26.reuse, RZ ;  /* 0x0000001a0b0a7219 */ /* 0x088fe400000006ff */
[--C-:B------:R-:W-:Y:S02]  /*62a0*/  SHF.R.U64 R24, R22, R26, R7.reuse ;  /* 0x0000001a16187219 */ /* 0x100fe40000001207 */
[----:B------:R-:W-:Y:S02]  /*62b0*/  LOP3.LUT R33, RZ, R10, RZ, 0x33, !PT ;  /* 0x0000000aff217212 */ /* 0x000fe400078e33ff */
[----:B------:R-:W-:Y:S01]  /*62c0*/  SHF.R.U32.HI R11, RZ, R26, R7 ;  /* 0x0000001aff0b7219 */ /* 0x000fe20000011607 */
[----:B------:R-:W3:Y:S01]  /*62d0*/  LDC R30, c[0x0][0x610] ;  /* 0x00018400ff1e7b82 */ /* 0x000ee20000000800 */
[----:B------:R-:W-:Y:S01]  /*62e0*/  IMAD.MOV.U32 R10, RZ, RZ, R24 ;  /* 0x000000ffff0a7224 */ /* 0x000fe200078e0018 */
[----:B------:R-:W-:Y:S06]  /*62f0*/  @!P0 BRA `(.L_x_165) ;  /* 0x0000000000288947 */ /* 0x000fec0003800000 */
        /* <DEDUP_REMOVED lines=10> */
.L_x_165:
[----:B------:R-:W-:Y:S02]  /*63a0*/  ISETP.NE.AND P0, PT, R2, 0x1, PT ;  /* 0x000000010200780c */ /* 0x000fe40003f05270 */
[----:B-1----:R-:W-:Y:S01]  /*63b0*/  SHF.R.U64 R8, R10, R8, R11 ;  /* 0x000000080a087219 */ /* 0x002fe2000000120b */
[----:B0-----:R-:W-:Y:S01]  /*63c0*/  VIADD R11, R25, 0xffffffff ;  /* 0xffffffff190b7836 */ /* 0x001fe20000000000 */
[----:B------:R-:W-:Y:S02]  /*63d0*/  SHF.L.U32 R31, R31, R26, RZ ;  /* 0x0000001a1f1f7219 */ /* 0x000fe400000006ff */
[----:B------:R-:W-:Y:S01]  /*63e0*/  LOP3.LUT R5, R22, R33, RZ, 0xc0, !PT ;  /* 0x0000002116057212 */ /* 0x000fe200078ec0ff */
[----:B------:R-:W-:-:S04]  /*63f0*/  IMAD.MOV R7, RZ, RZ, -R8 ;  /* 0x000000ffff077224 */ /* 0x000fc800078e0a08 */
[----:B------:R-:W-:Y:S02]  /*6400*/  IMAD R5, R31, R8, R5 ;  /* 0x000000081f057224 */ /* 0x000fe400078e0205 */
[----:B------:R-:W-:Y:S01]  /*6410*/  @P0 IMAD R6, R9, R23, R4 ;  /* 0x0000001709060224 */ /* 0x000fe200078e0204 */
[----:B------:R-:W-:Y:S01]  /*6420*/  LOP3.LUT R9, R20, R11, RZ, 0xc0, !PT ;  /* 0x0000000b14097212 */ /* 0x000fe200078ec0ff */
[----:B--2---:R-:W-:Y:S02]  /*6430*/  IMAD R4, R7, R27, R24 ;  /* 0x0000001b07047224 */ /* 0x004fe400078e0218 */
[----:B---3--:R-:W-:Y:S02]  /*6440*/  IMAD R6, R5, R30, R6 ;  /* 0x0000001e05067224 */ /* 0x008fe400078e0206 */
[----:B------:R-:W-:Y:S02]  /*6450*/  IMAD R5, R4, R25, R9 ;  /* 0x0000001904057224 */ /* 0x000fe400078e0209 */
[----:B------:R-:W-:-:S02]  /*6460*/  IMAD.MOV.U32 R8, RZ, RZ, 0x1 ;  /* 0x00000001ff087424 */ /* 0x000fc400078e00ff */
[----:B------:R-:W-:Y:S01]  /*6470*/  IMAD.MOV.U32 R7, RZ, RZ, R21 ;  /* 0x000000ffff077224 */ /* 0x000fe200078e0015 */
[----:B------:R-:W-:Y:S02]  /*6480*/  SEL R19, R5, R6, !P0 ;  /* 0x0000000605137207 */ /* 0x000fe40004000000 */
[----:B------:R-:W-:-:S07]  /*6490*/  SEL R12, R6, R5, !P0 ;  /* 0x00000005060c7207 */ /* 0x000fce0004000000 */
.L_x_163:
[----:B------:R-:W-:-:S08]  /*64a0*/  NOP ;  /* 0x0000000000007918 */ /* 0x000fd00000000000 */
[----:B------:R-:W0:-:S00]  /*64b0*/  USETMAXREG.DEALLOC.CTAPOOL 0x28 ;  /* 0x00000028000079c8 */ /* 0x000e0000080e0500 */
[----:B0-----:R-:W-:-:S13]  /*64c0*/  ISETP.NE.AND P0, PT, R3, RZ, PT ;  /* 0x000000ff0300720c */ /* 0x001fda0003f05270 */
[----:B------:R-:W-:Y:S05]  /*64d0*/  @P0 EXIT ;  /* 0x000000000000094d */ /* 0x000fea0003800000 */
[----:B------:R-:W-:Y:S01]  /*64e0*/  LOP3.LUT P0, RZ, R8, 0xff, RZ, 0xc0, !PT ;  /* 0x000000ff08ff7812 */ /* 0x000fe2000780c0ff */
[----:B------:R-:W-:Y:S02]  /*64f0*/  IMAD.MOV.U32 R3, RZ, RZ, 0x1 ;  /* 0x00000001ff037424 */ /* 0x000fe400078e00ff */
[----:B------:R-:W-:-:S10]  /*6500*/  IMAD.MOV.U32 R13, RZ, RZ, RZ ;  /* 0x000000ffff0d7224 */ /* 0x000fd400078e00ff */
[----:B------:R-:W-:Y:S05]  /*6510*/  @!P0 BRA `(.L_x_166) ;  /* 0x0000000c00a48947 */ /* 0x000fea0003800000 */
[----:B------:R-:W0:Y:S01]  /*6520*/  LDC R3, c[0x0][0x28c] ;  /* 0x0000a300ff037b82 */ /* 0x000e220000000800 */
[----:B------:R-:W-:Y:S01]  /*6530*/  ULDC UR13, c[0x0][0x658] ;  /* 0x00019600000d7ab9 */ /* 0x000fe20000000800 */
[----:B------:R-:W-:Y:S01]  /*6540*/  UMOV UR6, 0xffffffff ;  /* 0xffffffff00067882 */ /* 0x000fe20000000000 */
[----:B------:R-:W-:Y:S01]  /*6550*/  UMOV UR9, 0x1 ;  /* 0x0000000100097882 */ /* 0x000fe20000000000 */
[----:B------:R-:W-:Y:S01]  /*6560*/  USHF.L.U32 UR6, UR6, UR13, URZ ;  /* 0x0000000d06067299 */ /* 0x000fe2000800063f */
[----:B------:R-:W-:Y:S01]  /*6570*/  BSSY B0, `(.L_x_166) ;  /* 0x00000e3000007945 */ /* 0x000fe20003800000 */
[----:B------:R-:W-:Y:S01]  /*6580*/  IMAD.MOV.U32 R11, RZ, RZ, 0x1 ;  /* 0x00000001ff0b7424 */ /* 0x000fe200078e00ff */
[----:B------:R-:W-:Y:S01]  /*6590*/  LOP3.LUT R10, R18, 0x2, RZ, 0xfc, !PT ;  /* 0x00000002120a7812 */ /* 0x000fe200078efcff */
[----:B------:R-:W1:Y:S01]  /*65a0*/  S2UR UR5, SR_CgaCtaId ;  /* 0x00000000000579c3 */ /* 0x000e620000008800 */
[----:B------:R-:W-:Y:S01]  /*65b0*/  ULOP3.LUT UR21, URZ, UR6, URZ, 0x33, !UPT ;  /* 0x000000063f157292 */ /* 0x000fe2000f8e333f */
[----:B------:R-:W-:Y:S01]  /*65c0*/  IMAD.MOV.U32 R13, RZ, RZ, RZ ;  /* 0x000000ffff0d7224 */ /* 0x000fe200078e00ff */
[----:B------:R-:W-:Y:S01]  /*65d0*/  ULDC UR14, c[0x0][0x600] ;  /* 0x00018000000e7ab9 */ /* 0x000fe20000000800 */
[----:B------:R-:W-:Y:S01]  /*65e0*/  UMOV UR23, 0x1111 ;  /* 0x0000111100177882 */ /* 0x000fe20000000000 */
[----:B------:R-:W-:-:S02]  /*65f0*/  UIADD3 UR14, UR14, -0x1, URZ ;  /* 0xffffffff0e0e7890 */ /* 0x000fc4000fffe03f */
[----:B------:R-:W-:Y:S01]  /*6600*/  USHF.L.U32 UR13, UR9, UR13, URZ ;  /* 0x0000000d090d7299 */ /* 0x000fe2000800063f */
[----:B------:R-:W-:Y:S01]  /*6610*/  ULDC.64 UR30, c[0x0][0x198] ;  /* 0x00006600001e7ab9 */ /* 0x000fe20000000a00 */
[----:B0-----:R-:W-:-:S05]  /*6620*/  VIADD R3, R3, 0x3f ;  /* 0x0000003f03037836 */ /* 0x001fca0000000000 */
[----:B------:R-:W-:Y:S01]  /*6630*/  SHF.R.S32.HI R4, RZ, 0x1f, R3 ;  /* 0x0000001fff047819 */ /* 0x000fe20000011403 */
[----:B-1----:R-:W-:-:S03]  /*6640*/  USHF.R.U32.HI UR40, URZ, 0x2, UR5 ;  /* 0x000000023f287899 */ /* 0x002fc60008011605 */
[----:B------:R-:W-:Y:S01]  /*6650*/  LEA.HI R4, R4, R3, RZ, 0x6 ;  /* 0x0000000304047211 */ /* 0x000fe200078f30ff */
[----:B------:R-:W-:Y:S01]  /*6660*/  ULOP3.LUT UR4, UR5, 0x3, URZ, 0xc0, !UPT ;  /* 0x0000000305047892 */ /* 0x000fe2000f8ec03f */
[----:B------:R-:W-:Y:S01]  /*6670*/  IMAD.MOV.U32 R3, RZ, RZ, 0x1 ;  /* 0x00000001ff037424 */ /* 0x000fe200078e00ff */
[----:B------:R-:W-:Y:S01]  /*6680*/  USHF.L.U32 UR15, UR5, 0x5, URZ ;  /* 0x00000005050f7899 */ /* 0x000fe2000800063f */
[----:B------:R-:W-:Y:S01]  /*6690*/  SHF.R.S32.HI R8, RZ, 0x6, R4 ;  /* 0x00000006ff087819 */ /* 0x000fe20000011404 */
[----:B------:R-:W-:Y:S02]  /*66a0*/  USHF.L.U32 UR37, UR5, 0xa, URZ ;  /* 0x0000000a05257899 */ /* 0x000fe4000800063f */
[----:B------:R-:W-:Y:S02]  /*66b0*/  ULOP3.LUT UR5, UR5, 0xfffffffc, URZ, 0xc0, !UPT ;  /* 0xfffffffc05057892 */ /* 0x000fe4000f8ec03f */
[----:B------:R-:W-:Y:S01]  /*66c0*/  UISETP.GT.U32.AND UP0, UPT, UR4, 0xffff, UPT ;  /* 0x0000ffff0400788c */ /* 0x000fe2000bf04070 */
[----:B------:R-:W-:Y:S01]  /*66d0*/  VIADD R9, R8, 0x1 ;  /* 0x0000000108097836 */ /* 0x000fe20000000000 */
[----:B------:R-:W-:-:S02]  /*66e0*/  ULOP3.LUT UR7, UR5, 0x1, URZ, 0xfc, !UPT ;  /* 0x0000000105077892 */ /* 0x000fc4000f8efc3f */
[----:B------:R-:W-:Y:S02]  /*66f0*/  ULOP3.LUT UR8, UR5, 0x2, URZ, 0xfc, !UPT ;  /* 0x0000000205087892 */ /* 0x000fe4000f8efc3f */
[----:B------:R-:W-:Y:S02]  /*6700*/  USHF.L.U32 UR6, UR9, UR5, URZ ;  /* 0x0000000509067299 */ /* 0x000fe4000800063f */
[----:B------:R-:W-:Y:S02]  /*6710*/  ULOP3.LUT UR5, UR5, 0x3, URZ, 0xfc, !UPT ;  /* 0x0000000305057892 */ /* 0x000fe4000f8efc3f */
[----:B------:R-:W-:Y:S02]  /*6720*/  USHF.L.U32 UR7, UR9, UR7, URZ ;  /* 0x0000000709077299 */ /* 0x000fe4000800063f */
[----:B------:R-:W-:Y:S02]  /*6730*/  USHF.L.U32 UR8, UR9, UR8, URZ ;  /* 0x0000000809087299 */ /* 0x000fe4000800063f */
[----:B------:R-:W-:-:S02]  /*6740*/  USEL UR4, UR4, 0xffff, !UP0 ;  /* 0x0000ffff04047887 */ /* 0x000fc4000c000000 */
[----:B------:R-:W-:Y:S02]  /*6750*/  USHF.L.U32 UR5, UR9, UR5, URZ ;  /* 0x0000000509057299 */ /* 0x000fe4000800063f */
[----:B------:R-:W-:Y:S02]  /*6760*/  ULOP3.LUT UR6, UR8, UR6, UR7, 0xfe, !UPT ;  /* 0x0000000608067292 */ /* 0x000fe4000f8efe07 */
[----:B------:R-:W-:Y:S02]  /*6770*/  ULOP3.LUT UR4, UR4, 0xffff, URZ, 0xc0, !UPT ;  /* 0x0000ffff04047892 */ /* 0x000fe4000f8ec03f */
[----:B------:R-:W-:Y:S02]  /*6780*/  ULOP3.LUT UR15, UR15, 0x60, URZ, 0xc0, !UPT ;  /* 0x000000600f0f7892 */ /* 0x000fe4000f8ec03f */
[----:B------:R-:W-:Y:S02]  /*6790*/  ULOP3.LUT UR22, UR6, UR5, URZ, 0xfc, !UPT ;  /* 0x0000000506167292 */ /* 0x000fe4000f8efc3f */
[----:B------:R-:W-:-:S12]  /*67a0*/  USHF.L.U32 UR23, UR23, UR4, URZ ;  /* 0x0000000417177299 */ /* 0x000fd8000800063f */
.L_x_177:
[----:B------:R-:W-:-:S03]  /*67b0*/  UMOV UR4, 0xffffffff ;  /* 0xffffffff00047882 */ /* 0x000fc60000000000 */
[----:B------:R-:W-:Y:S05]  /*67c0*/  BRA.DIV UR4, `(.L_x_167) ;  /* 0x0000000e04bc7947 */ /* 0x000fea000b800000 */
[----:B------:R-:W-:-:S13]  /*67d0*/  ELECT P6, URZ, PT ;  /* 0x00000000003f782f */ /* 0x000fda00038c0000 */
.L_x_187:
[----:B------:R-:W0:Y:S01]  /*67e0*/  LDC R4, c[0x0][0x28c] ;  /* 0x0000a300ff047b82 */ /* 0x000e220000000800 */
[----:B------:R-:W-:Y:S01]  /*67f0*/  BSSY B1, `(.L_x_168) ;  /* 0x0000048000017945 */ /* 0x000fe20003800000 */
[----:B0-----:R-:W-:-:S13]  /*6800*/  ISETP.LT.OR P6, PT, R4, 0x1, !P6 ;  /* 0x000000010400780c */ /* 0x001fda00077c1670 */
[----:B------:R-:W-:Y:S05]  /*6810*/  @P6 BRA `(.L_x_169) ;  /* 0x0000000400146947 */ /* 0x000fea0003800000 */
[----:B------:R-:W-:Y:S01]  /*6820*/  LEA R12, R12, UR40, 0x2 ;  /* 0x000000280c0c7c11 */ /* 0x000fe2000f8e10ff */
[----:B------:R-:W-:Y:S01]  /*6830*/  IMAD.MOV.U32 R20, RZ, RZ, RZ ;  /* 0x000000ffff147224 */ /* 0x000fe200078e00ff */
[----:B------:R-:W-:Y:S01]  /*6840*/  LEA R19, R19, UR15, 0x7 ;  /* 0x0000000f13137c11 */ /* 0x000fe2000f8e38ff */
[----:B------:R-:W-:Y:S02]  /*6850*/  IMAD.MOV.U32 R4, RZ, RZ, R9 ;  /* 0x000000ffff047224 */ /* 0x000fe400078e0009 */
[----:B------:R-:W-:Y:S02]  /*6860*/  IMAD.MOV.U32 R5, RZ, RZ, R3 ;  /* 0x000000ffff057224 */ /* 0x000fe400078e0003 */
[----:B------:R-:W-:Y:S02]  /*6870*/  IMAD.MOV.U32 R6, RZ, RZ, R13 ;  /* 0x000000ffff067224 */ /* 0x000fe400078e000d */
[----:B------:R-:W-:-:S07]  /*6880*/  IMAD.SHL.U32 R15, R12, 0x20, RZ ;  /* 0x000000200c0f7824 */ /* 0x000fce00078e00ff */
.L_x_172:
[----:B------:R-:W0:Y:S01]  /*6890*/  S2R R21, SR_CgaCtaId ;  /* 0x0000000000157919 */ /* 0x000e220000008800 */
[----:B------:R-:W-:Y:S02]  /*68a0*/  MOV R12, 0x400 ;  /* 0x00000400000c7802 */ /* 0x000fe40000000f00 */
[----:B------:R-:W-:-:S13]  /*68b0*/  ISETP.NE.AND P1, PT, R0, RZ, PT ;  /* 0x000000ff0000720c */ /* 0x000fda0003f25270 */
[----:B------:R-:W1:Y:S01]  /*68c0*/  @!P1 LDC R14, c[0x0][0x500] ;  /* 0x00014000ff0e9b82 */ /* 0x000e620000000800 */
[----:B0-----:R-:W-:Y:S02]  /*68d0*/  LEA R23, R21, R12, 0x18 ;  /* 0x0000000c15177211 */ /* 0x001fe400078ec0ff */
[----:B------:R-:W-:-:S03]  /*68e0*/  SHF.L.U32 R12, R5, 0x1f, RZ ;  /* 0x0000001f050c7819 */ /* 0x000fc600000006ff */
[----:B------:R-:W-:-:S04]  /*68f0*/  IMAD R21, R6, 0x8, R23 ;  /* 0x0000000806157824 */ /* 0x000fc800078e0217 */
[----:B------:R-:W0:Y:S02]  /*6900*/  SYNCS.PHASECHK.TRANS64.TRYWAIT P0, [R21+URZ+0x18], R12 ;  /* 0x0000180c150075a7 */ /* 0x000e24000800017f */
[----:B01----:R-:W-:Y:S05]  /*6910*/  @!P0 BRA `(.L_x_170) ;  /* 0x0000000c00888947 */ /* 0x003fea0003800000 */
.L_x_188:
[----:B0-----:R-:W-:Y:S01]  /*6920*/  PRMT R12, R10, 0x9910, RZ ;  /* 0x000099100a0c7816 */ /* 0x001fe200000000ff */
[----:B------:R0:W-:Y:S03]  /*6930*/  @!P1 SYNCS.ARRIVE.TRANS64 RZ, [R21+URZ], R14 ;  /* 0x0000000e15ff99a7 */ /* 0x0001e6000800003f */
[----:B------:R-:W-:-:S13]  /*6940*/  ISETP.NE.AND P0, PT, R12, 0x2, PT ;  /* 0x000000020c00780c */ /* 0x000fda0003f05270 */
[----:B0-----:R-:W-:Y:S05]  /*6950*/  @P0 BRA `(.L_x_171) ;  /* 0x0000000000040947 */ /* 0x001fea0003800000 */
[----:B------:R-:W-:Y:S01]  /*6960*/  BPT.TRAP 0x1 ;  /* 0x000000040000795c */ /* 0x000fe20000300000 */
.L_x_171:
[----:B------:R-:W-:Y:S01]  /*6970*/  R2UR UR8, R6 ;  /* 0x00000000060872ca */ /* 0x000fe200000e0000 */
[----:B------:R-:W-:Y:S01]  /*6980*/  VIADD R4, R4, 0xffffffff ;  /* 0xffffffff04047836 */ /* 0x000fe20000000000 */
[----:B------:R-:W-:Y:S01]  /*6990*/  R2UR UR10, R23 ;  /* 0x00000000170a72ca */ /* 0x000fe200000e0000 */
[----:B------:R-:W-:Y:S01]  /*69a0*/  UIADD3 UR4, UP0, UR30, 0xf0, URZ ;  /* 0x000000f01e047890 */ /* 0x000fe2000ff1e03f */
[----:B------:R-:W-:Y:S01]  /*69b0*/  R2UR UR34, R20 ;  /* 0x00000000142272ca */ /* 0x000fe200000e0000 */
[----:B------:R-:W-:Y:S01]  /*69c0*/  UIADD3 UR42, UP1, UR30, 0x1f0, URZ ;  /* 0x000001f01e2a7890 */ /* 0x000fe2000ff3e03f */
[----:B------:R-:W-:Y:S01]  /*69d0*/  R2UR UR33, R21 ;  /* 0x00000000152172ca */ /* 0x000fe200000e0000 */
[----:B------:R-:W-:Y:S01]  /*69e0*/  UIADD3.X UR5, URZ, UR31, URZ, UP0, !UPT ;  /* 0x0000001f3f057290 */ /* 0x000fe200087fe43f */
[----:B------:R-:W-:Y:S01]  /*69f0*/  R2UR UR35, R15 ;  /* 0x000000000f2372ca */ /* 0x000fe200000e0000 */
[----:B------:R-:W-:Y:S01]  /*6a00*/  UPRMT UR29, URZ, 0x5410, UR23 ;  /* 0x000054103f1d7896 */ /* 0x000fe20008000017 */
[----:B------:R-:W-:Y:S01]  /*6a10*/  R2UR UR36, R7 ;  /* 0x00000000072472ca */ /* 0x000fe200000e0000 */
[----:B------:R-:W-:Y:S01]  /*6a20*/  UIADD3.X UR43, URZ, UR31, URZ, UP1, !UPT ;  /* 0x0000001f3f2b7290 */ /* 0x000fe20008ffe43f */
[----:B------:R-:W-:Y:S01]  /*6a30*/  R2UR UR19, R19 ;  /* 0x00000000131372ca */ /* 0x000fe200000e0000 */
[----:B------:R-:W-:Y:S01]  /*6a40*/  USHF.L.U32 UR8, UR8, 0xd, URZ ;  /* 0x0000000d08087899 */ /* 0x000fe2000800063f */
[----:B------:R-:W-:Y:S01]  /*6a50*/  ISETP.GT.AND P1, PT, R4, 0x1, PT ;  /* 0x000000010400780c */ /* 0x000fe20003f24270 */
[----:B------:R-:W-:Y:S01]  /*6a60*/  UPRMT UR44, URZ, 0x5410, UR22 ;  /* 0x000054103f2c7896 */ /* 0x000fe20008000016 */
[----:B------:R-:W-:Y:S01]  /*6a70*/  VIADD R6, R6, 0x1 ;  /* 0x0000000106067836 */ /* 0x000fe20000000000 */
[----:B------:R-:W-:Y:S01]  /*6a80*/  ULEA UR9, UR40, UR8, 0xa ;  /* 0x0000000828097291 */ /* 0x000fe2000f8e503f */
[----:B------:R-:W-:Y:S01]  /*6a90*/  VIADD R20, R20, 0x40 ;  /* 0x0000004014147836 */ /* 0x000fe20000000000 */
[----:B------:R-:W-:-:S02]  /*6aa0*/  ULOP3.LUT UR8, UR8, 0xc00, UR37, 0xf8, !UPT ;  /* 0x00000c0008087892 */ /* 0x000fc4000f8ef825 */
[----:B------:R-:W-:Y:S01]  /*6ab0*/  ULEA UR24, UR9, UR10, 0x2 ;  /* 0x0000000a09187291 */ /* 0x000fe2000f8e103f */
[C---:B------:R-:W-:Y:S01]  /*6ac0*/  ISETP.NE.AND P0, PT, R6.reuse, 0x3, PT ;  /* 0x000000030600780c */ /* 0x040fe20003f05270 */
[----:B------:R-:W-:Y:S02]  /*6ad0*/  ULEA UR8, UR8, UR10, 0x2 ;  /* 0x0000000a08087291 */ /* 0x000fe4000f8e103f */
[----:B------:R-:W-:Y:S01]  /*6ae0*/  UIADD3 UR32, UR24, 0x100, URZ ;  /* 0x0000010018207890 */ /* 0x000fe2000fffe03f */
[----:B------:R-:W-:Y:S01]  /*6af0*/  SEL R12, RZ, 0x1, P0 ;  /* 0x00000001ff0c7807 */ /* 0x000fe20000000000 */
[----:B------:R-:W-:Y:S01]  /*6b00*/  UIADD3 UR26, UR34, 0x20, URZ ;  /* 0x00000020221a7890 */ /* 0x000fe2000fffe03f */
[----:B------:R-:W-:Y:S01]  /*6b10*/  SEL R6, R6, RZ, P0 ;  /* 0x000000ff06067207 */ /* 0x000fe20000000000 */
[----:B------:R-:W-:Y:S01]  /*6b20*/  UIADD3 UR24, UR24, 0x4100, URZ ;  /* 0x0000410018187890 */ /* 0x000fe2000fffe03f */
[----:B------:R-:W-:Y:S01]  /*6b30*/  LOP3.LUT R5, R5, R12, RZ, 0x3c, !PT ;  /* 0x0000000c05057212 */ /* 0x000fe200078e3cff */
[----:B------:R-:W-:-:S02]  /*6b40*/  UIADD3 UR16, UR8, 0x18100, URZ ;  /* 0x0001810008107890 */ /* 0x000fc4000fffe03f */
[----:B------:R-:W-:Y:S01]  /*6b50*/  UIADD3 UR8, UR8, 0x1c100, URZ ;  /* 0x0001c10008087890 */ /* 0x000fe2000fffe03f */
[----:B------:R-:W-:Y:S01]  /*6b60*/  UMOV UR6, 0x0 ;  /* 0x0000000000067882 */ /* 0x000fe20000000000 */
[----:B------:R-:W-:Y:S01]  /*6b70*/  UMOV UR7, 0x10000000 ;  /* 0x1000000000077882 */ /* 0x000fe20000000000 */
[----:B------:R-:W-:Y:S01]  /*6b80*/  UMOV UR25, UR33 ;  /* 0x0000002100197c82 */ /* 0x000fe20008000000 */
[----:B------:R-:W-:Y:S01]  /*6b90*/  UMOV UR27, UR35 ;  /* 0x00000023001b7c82 */ /* 0x000fe20008000000 */
[----:B------:R-:W-:Y:S01]  /*6ba0*/  UMOV UR28, UR36 ;  /* 0x00000024001c7c82 */ /* 0x000fe20008000000 */
[----:B------:R-:W-:Y:S01]  /*6bb0*/  UMOV UR17, UR33 ;  /* 0x0000002100117c82 */ /* 0x000fe20008000000 */
[----:B------:R-:W-:Y:S01]  /*6bc0*/  UMOV UR18, UR34 ;  /* 0x0000002200127c82 */ /* 0x000fe20008000000 */
[----:B------:R-:W-:Y:S01]  /*6bd0*/  UMOV UR20, UR36 ;  /* 0x0000002400147c82 */ /* 0x000fe20008000000 */
[----:B------:R0:W-:Y:S01]  /*6be0*/  UTMALDG.3D.MULTICAST [UR32], [UR4], UR29, desc[UR6] ;  /* 0x00000620040073b4 */ /* 0x0001e2000801181d */
[----:B------:R-:W-:Y:S01]  /*6bf0*/  UMOV UR9, UR33 ;  /* 0x0000002100097c82 */ /* 0x000fe20008000000 */
[----:B------:R-:W-:Y:S01]  /*6c00*/  UMOV UR11, UR19 ;  /* 0x00000013000b7c82 */ /* 0x000fe20008000000 */
[----:B------:R-:W-:Y:S01]  /*6c10*/  UMOV UR12, UR36 ;  /* 0x00000024000c7c82 */ /* 0x000fe20008000000 */
[----:B------:R-:W-:Y:S01]  /*6c20*/  UMOV UR10, UR26 ;  /* 0x0000001a000a7c82 */ /* 0x000fe20008000000 */
[----:B------:R0:W-:Y:S01]  /*6c30*/  UTMALDG.3D.MULTICAST [UR24], [UR4], UR29, desc[UR6] ;  /* 0x00000618040073b4 */ /* 0x0001e2000801181d */
[----:B------:R0:W-:Y:S01]  /*6c40*/  UTMALDG.3D.MULTICAST [UR16], [UR42], UR44, desc[UR6] ;  /* 0x000006102a0073b4 */ /* 0x0001e2000801182c */
[----:B------:R0:W-:Y:S02]  /*6c50*/  UTMALDG.3D.MULTICAST [UR8], [UR42], UR44, desc[UR6] ;  /* 0x000006082a0073b4 */ /* 0x0001e4000801182c */
[----:B0-----:R-:W-:Y:S05]  /*6c60*/  @P1 BRA `(.L_x_172) ;  /* 0xfffffffc00081947 */ /* 0x001fea000383ffff */
.L_x_169:
[----:B------:R-:W-:Y:S05]  /*6c70*/  BSYNC B1 ;  /* 0x0000000000017941 */ /* 0x000fea0003800000 */
.L_x_168:
[----:B------:R-:W-:Y:S01]  /*6c80*/  LOP3.LUT P1, RZ, R11, 0xff, RZ, 0xc0, !PT ;  /* 0x000000ff0bff7812 */ /* 0x000fe2000782c0ff */
[C---:B------:R-:W-:Y:S01]  /*6c90*/  IMAD.IADD R13, R8.reuse, 0x1, R13 ;  /* 0x00000001080d7824 */ /* 0x040fe200078e020d */
[----:B------:R-:W-:Y:S01]  /*6ca0*/  ULDC.64 UR4, c[0x0][0x650] ;  /* 0x0001940000047ab9 */ /* 0x000fe20000000a00 */
[C---:B------:R-:W-:Y:S01]  /*6cb0*/  ISETP.GE.U32.AND P2, PT, R8.reuse, 0x3, PT ;  /* 0x000000030800780c */ /* 0x040fe20003f46070 */
[----:B------:R-:W-:Y:S01]  /*6cc0*/  BSSY B1, `(.L_x_173) ;  /* 0x000006b000017945 */ /* 0x000fe20003800000 */
[----:B------:R-:W-:Y:S01]  /*6cd0*/  IMAD.MOV.U32 R12, RZ, RZ, -0x1 ;  /* 0xffffffffff0c7424 */ /* 0x000fe200078e00ff */
[----:B------:R-:W-:Y:S01]  /*6ce0*/  ISETP.GT.U32.AND P0, PT, R13, 0x2, PT ;  /* 0x000000020d00780c */ /* 0x000fe20003f04070 */
[----:B------:R-:W-:Y:S01]  /*6cf0*/  IMAD.MOV.U32 R19, RZ, RZ, -0x1 ;  /* 0xffffffffff137424 */ /* 0x000fe200078e00ff */
[----:B------:R-:W-:Y:S01]  /*6d00*/  PRMT R11, RZ, 0x7610, R11 ;  /* 0x00007610ff0b7816 */ /* 0x000fe2000000000b */
[----:B------:R-:W-:Y:S01]  /*6d10*/  IMAD.MOV.U32 R7, RZ, RZ, -0x1 ;  /* 0xffffffffff077424 */ /* 0x000fe200078e00ff */
[----:B------:R-:W-:-:S03]  /*6d20*/  ISETP.LT.U32.AND P0, PT, R8, 0x3, P0 ;  /* 0x000000030800780c */ /* 0x000fc60000701070 */
[----:B------:R-:W0:Y:S01]  /*6d30*/  @P1 S2R R5, SR_CgaCtaId ;  /* 0x0000000000051919 */ /* 0x000e220000008800 */
[----:B------:R-:W-:-:S04]  /*6d40*/  @P1 MOV R4, 0x400 ;  /* 0x0000040000041802 */ /* 0x000fc80000000f00 */
[----:B0-----:R-:W-:Y:S01]  /*6d50*/  @P1 LEA R6, R5, R4, 0x18 ;  /* 0x0000000405061211 */ /* 0x001fe200078ec0ff */
[----:B------:R-:W-:Y:S01]  /*6d60*/  IMAD.WIDE.U32 R4, R13, -0x55555555, RZ ;  /* 0xaaaaaaab0d047825 */ /* 0x000fe200078e00ff */
[----:B------:R-:W-:Y:S02]  /*6d70*/  SEL R4, RZ, 0x1, !P0 ;  /* 0x00000001ff047807 */ /* 0x000fe40004000000 */
[----:B------:R0:W-:Y:S01]  /*6d80*/  @P1 SYNCS.ARRIVE.TRANS64.A1T0 RZ, [R6+URZ+0x48], RZ ;  /* 0x000048ff06ff19a7 */ /* 0x0001e2000810003f */
[----:B------:R-:W-:Y:S02]  /*6d90*/  IADD3 R16, P1, R16, UR38, RZ ;  /* 0x0000002610107c10 */ /* 0x000fe4000ff3e0ff */
[----:B------:R-:W-:Y:S02]  /*6da0*/  LOP3.LUT R3, R3, R4, RZ, 0x3c, !PT ;  /* 0x0000000403037212 */ /* 0x000fe400078e3cff */
[----:B------:R-:W-:Y:S02]  /*6db0*/  IADD3.X R17, R17, UR41, RZ, P1, !PT ;  /* 0x0000002911117c10 */ /* 0x000fe40008ffe4ff */
[----:B------:R-:W-:-:S02]  /*6dc0*/  ISETP.GE.U32.AND P0, PT, R16, UR4, PT ;  /* 0x0000000410007c0c */ /* 0x000fc4000bf06070 */
[----:B0-----:R-:W-:Y:S02]  /*6dd0*/  SHF.R.U32.HI R6, RZ, 0x1, R5 ;  /* 0x00000001ff067819 */ /* 0x001fe40000011605 */
[----:B------:R-:W-:Y:S02]  /*6de0*/  ISETP.GE.U32.AND.EX P0, PT, R17, UR5, PT, P0 ;  /* 0x0000000511007c0c */ /* 0x000fe4000bf06100 */
[----:B------:R-:W-:Y:S01]  /*6df0*/  @P2 LOP3.LUT R3, R3, 0x1, R6, 0x78, !PT ;  /* 0x0000000103032812 */ /* 0x000fe200078e7806 */
[----:B------:R-:W-:Y:S01]  /*6e00*/  IMAD R13, R6, -0x3, R13 ;  /* 0xfffffffd060d7824 */ /* 0x000fe200078e020d */
[----:B------:R-:W-:-:S09]  /*6e10*/  PRMT R4, RZ, 0x7610, R4 ;  /* 0x00007610ff047816 */ /* 0x000fd20000000004 */
[----:B------:R-:W-:Y:S05]  /*6e20*/  @P0 BRA `(.L_x_174) ;  /* 0x0000000400500947 */ /* 0x000fea0003800000 */
[----:B------:R-:W0:Y:S01]  /*6e30*/  S2R R15, SR_CTAID.X ;  /* 0x00000000000f7919 */ /* 0x000e220000002500 */
[----:B------:R-:W-:Y:S01]  /*6e40*/  ULDC.64 UR4, c[0x0][0x628] ;  /* 0x00018a0000047ab9 */ /* 0x000fe20000000a00 */
[----:B------:R-:W1:Y:S01]  /*6e50*/  LDC R20, c[0x0][0x144] ;  /* 0x00005100ff147b82 */ /* 0x000e620000000800 */
[----:B------:R-:W-:Y:S01]  /*6e60*/  ISETP.NE.U32.AND P0, PT, RZ, UR4, PT ;  /* 0x00000004ff007c0c */ /* 0x000fe2000bf05070 */
[----:B------:R-:W2:Y:S01]  /*6e70*/  S2R R12, SR_CTAID.Y ;  /* 0x00000000000c7919 */ /* 0x000ea20000002600 */
[----:B------:R-:W-:Y:S01]  /*6e80*/  ULDC UR6, c[0x0][0x150] ;  /* 0x0000540000067ab9 */ /* 0x000fe20000000800 */
[----:B------:R-:W-:Y:S01]  /*6e90*/  ULDC UR7, c[0x0][0x630] ;  /* 0x00018c0000077ab9 */ /* 0x000fe20000000800 */
[----:B------:R-:W-:Y:S01]  /*6ea0*/  ISETP.NE.AND.EX P0, PT, RZ, UR5, PT, P0 ;  /* 0x00000005ff007c0c */ /* 0x000fe2000bf05300 */
[----:B------:R-:W-:Y:S01]  /*6eb0*/  IMAD.MOV.U32 R4, RZ, RZ, R16 ;  /* 0x000000ffff047224 */ /* 0x000fe200078e0010 */
[----:B0-----:R-:W-:-:S05]  /*6ec0*/  I2FP.F32.U32 R5, R15 ;  /* 0x0000000f00057245 */ /* 0x001fca0000201000 */
[----:B------:R-:W-:Y:S01]  /*6ed0*/  FMUL R21, R5, UR6 ;  /* 0x0000000605157c20 */ /* 0x000fe20008400000 */
[----:B------:R-:W-:-:S05]  /*6ee0*/  IMAD.MOV.U32 R5, RZ, RZ, R17 ;  /* 0x000000ffff057224 */ /* 0x000fca00078e0011 */
[----:B--2---:R-:W-:Y:S05]  /*6ef0*/  @!P0 BRA `(.L_x_175) ;  /* 0x0000000000288947 */ /* 0x004fea0003800000 */
[----:B------:R-:W-:Y:S02]  /*6f00*/  ULDC UR6, c[0x0][0x634] ;  /* 0x00018d0000067ab9 */ /* 0x000fe40000000800 */
[----:B------:R-:W-:-:S05]  /*6f10*/  IADD3 R5, P0, R16, UR6, RZ ;  /* 0x0000000610057c10 */ /* 0x000fca000ff1e0ff */
[----:B------:R-:W-:-:S04]  /*6f20*/  IMAD.X R19, RZ, RZ, R17, P0 ;  /* 0x000000ffff137224 */ /* 0x000fc800000e0611 */
[----:B------:R-:W-:-:S04]  /*6f30*/  IMAD.WIDE.U32 R6, R19, UR4, RZ ;  /* 0x0000000413067c25 */ /* 0x000fc8000f8e00ff */
[----:B------:R-:W-:-:S04]  /*6f40*/  IMAD.WIDE.U32 R6, P0, R5, UR5, R6 ;  /* 0x0000000505067c25 */ /* 0x000fc8000f800006 */
[----:B------:R-:W-:-:S04]  /*6f50*/  IMAD.WIDE.U32 R4, R5, UR4, RZ ;  /* 0x0000000405047c25 */ /* 0x000fc8000f8e00ff */
[----:B------:R-:W-:Y:S01]  /*6f60*/  IMAD.MOV.U32 R4, RZ, RZ, R7 ;  /* 0x000000ffff047224 */ /* 0x000fe200078e0007 */
[----:B------:R-:W-:Y:S01]  /*6f70*/  IADD3 RZ, P1, R5, R6, RZ ;  /* 0x0000000605ff7210 */ /* 0x000fe20007f3e0ff */
[----:B------:R-:W-:-:S04]  /*6f80*/  IMAD.X R5, RZ, RZ, RZ, P0 ;  /* 0x000000ffff057224 */ /* 0x000fc800000e06ff */
[----:B------:R-:W-:-:S08]  /*6f90*/  IMAD.WIDE.U32.X R4, R19, UR5, R4, P1 ;  /* 0x0000000513047c25 */ /* 0x000fd000088e0404 */
.L_x_175:
[--C-:B------:R-:W-:Y:S01]  /*6fa0*/  SHF.R.U64 R14, R4, UR7, R5.reuse ;  /* 0x00000007040e7c19 */ /* 0x100fe20008001205 */
[----:B------:R-:W0:Y:S01]  /*6fb0*/  F2I.U32.TRUNC.NTZ R21, R21 ;  /* 0x0000001500157305 */ /* 0x000e22000020f000 */
[----:B------:R-:W-:Y:S01]  /*6fc0*/  SHF.R.U32.HI R4, RZ, UR7, R5 ;  /* 0x00000007ff047c19 */ /* 0x000fe20008011605 */
[----:B------:R-:W-:Y:S01]  /*6fd0*/  ULDC.64 UR4, c[0x0][0x620] ;  /* 0x0001880000047ab9 */ /* 0x000fe20000000a00 */
[----:B------:R-:W-:Y:S01]  /*6fe0*/  IADD3 R7, P0, RZ, -R14, RZ ;  /* 0x8000000eff077210 */ /* 0x000fe20007f1e0ff */
[----:B------:R-:W-:-:S04]  /*6ff0*/  ULDC.64 UR6, c[0x0][0x640] ;  /* 0x0001900000067ab9 */ /* 0x000fc80000000a00 */
[----:B------:R-:W-:Y:S01]  /*7000*/  IMAD.X R4, RZ, RZ, ~R4, P0 ;  /* 0x000000ffff047224 */ /* 0x000fe200000e0e04 */
[----:B------:R-:W-:-:S03]  /*7010*/  ISETP.NE.U32.AND P0, PT, RZ, UR6, PT ;  /* 0x00000006ff007c0c */ /* 0x000fc6000bf05070 */
[----:B------:R-:W-:Y:S01]  /*7020*/  IMAD R6, R4, UR4, RZ ;  /* 0x0000000404067c24 */ /* 0x000fe2000f8e02ff */
[----:B------:R-:W-:Y:S01]  /*7030*/  ISETP.NE.AND.EX P0, PT, RZ, UR7, PT, P0 ;  /* 0x00000007ff007c0c */ /* 0x000fe2000bf05300 */
[----:B------:R-:W-:Y:S01]  /*7040*/  IMAD.WIDE.U32 R4, R7, UR4, R16 ;  /* 0x0000000407047c25 */ /* 0x000fe2000f8e0010 */
[----:B------:R-:W-:-:S03]  /*7050*/  ULDC UR4, c[0x0][0x618] ;  /* 0x0001860000047ab9 */ /* 0x000fc60000000800 */
[----:B------:R-:W-:Y:S01]  /*7060*/  IMAD R7, R7, UR5, R6 ;  /* 0x0000000507077c24 */ /* 0x000fe2000f8e0206 */
[----:B------:R-:W-:Y:S01]  /*7070*/  ULDC UR5, c[0x0][0x154] ;  /* 0x0000550000057ab9 */ /* 0x000fe20000000800 */
[----:B0-----:R-:W-:Y:S02]  /*7080*/  IMAD.MOV R6, RZ, RZ, -R21 ;  /* 0x000000ffff067224 */ /* 0x001fe400078e0a15 */
[----:B------:R-:W0:Y:S01]  /*7090*/  LDC R21, c[0x0][0x148] ;  /* 0x00005200ff157b82 */ /* 0x000e220000000800 */
[----:B------:R-:W-:Y:S02]  /*70a0*/  IMAD.IADD R5, R5, 0x1, R7 ;  /* 0x0000000105057824 */ /* 0x000fe400078e0207 */
[----:B-1----:R-:W-:Y:S01]  /*70b0*/  IMAD R15, R20, R6, R15 ;  /* 0x00000006140f7224 */ /* 0x002fe200078e020f */
[----:B------:R-:W-:Y:S02]  /*70c0*/  I2FP.F32.U32 R6, R12 ;  /* 0x0000000c00067245 */ /* 0x000fe40000201000 */
[----:B------:R-:W-:-:S02]  /*70d0*/  SHF.R.U64 R19, R4, UR4, R5 ;  /* 0x0000000404137c19 */ /* 0x000fc40008001205 */
[----:B------:R-:W-:Y:S01]  /*70e0*/  SHF.R.U32.HI R4, RZ, UR4, R5 ;  /* 0x00000004ff047c19 */ /* 0x000fe20008011605 */
[----:B------:R-:W-:Y:S01]  /*70f0*/  FMUL R6, R6, UR5 ;  /* 0x0000000506067c20 */ /* 0x000fe20008400000 */
[----:B------:R-:W-:Y:S02]  /*7100*/  ULDC UR4, c[0x0][0x608] ;  /* 0x0001820000047ab9 */ /* 0x000fe40000000800 */
[--C-:B------:R-:W-:Y:S01]  /*7110*/  SHF.R.U64 R22, R19, UR4, R4.reuse ;  /* 0x0000000413167c19 */ /* 0x100fe20008001204 */
[----:B------:R1:W2:Y:S01]  /*7120*/  F2I.U32.TRUNC.NTZ R24, R6 ;  /* 0x0000000600187305 */ /* 0x0002a2000020f000 */
[----:B------:R-:W-:Y:S01]  /*7130*/  SHF.R.U32.HI R5, RZ, UR4, R4 ;  /* 0x00000004ff057c19 */ /* 0x000fe20008011604 */
[----:B------:R-:W-:-:S03]  /*7140*/  ULDC UR4, c[0x0][0x658] ;  /* 0x0001960000047ab9 */ /* 0x000fc60000000800 */
[--C-:B------:R-:W-:Y:S02]  /*7150*/  SHF.R.U64 R20, R22, UR4, R5.reuse ;  /* 0x0000000416147c19 */ /* 0x100fe40008001205 */
[----:B------:R-:W-:-:S03]  /*7160*/  SHF.R.U32.HI R23, RZ, UR4, R5 ;  /* 0x00000004ff177c19 */ /* 0x000fc60008011605 */
[----:B------:R-:W-:Y:S02]  /*7170*/  IMAD.MOV.U32 R4, RZ, RZ, R20 ;  /* 0x000000ffff047224 */ /* 0x000fe400078e0014 */
[----:B------:R-:W-:Y:S01]  /*7180*/  IMAD.MOV.U32 R5, RZ, RZ, R23 ;  /* 0x000000ffff057224 */ /* 0x000fe200078e0017 */
[----:B-1----:R-:W-:Y:S06]  /*7190*/  @!P0 BRA `(.L_x_176) ;  /* 0x0000000000288947 */ /* 0x002fec0003800000 */
        /* <DEDUP_REMOVED lines=10> */
.L_x_176:
[----:B------:R-:W-:Y:S01]  /*7240*/  ISETP.NE.AND P0, PT, R2, 0x1, PT ;  /* 0x000000010200780c */ /* 0x000fe20003f05270 */
[----:B------:R-:W-:Y:S01]  /*7250*/  ULDC UR4, c[0x0][0x648] ;  /* 0x0001920000047ab9 */ /* 0x000fe20000000800 */
[----:B------:R-:W-:Y:S01]  /*7260*/  LOP3.LUT R22, R22, UR21, RZ, 0xc0, !PT ;  /* 0x0000001516167c12 */ /* 0x000fe2000f8ec0ff */
[----:B--2---:R-:W-:Y:S01]  /*7270*/  IMAD.MOV R24, RZ, RZ, -R24 ;  /* 0x000000ffff187224 */ /* 0x004fe200078e0a18 */
[----:B------:R-:W-:Y:S01]  /*7280*/  SHF.R.U64 R5, R4, UR4, R5 ;  /* 0x0000000404057c19 */ /* 0x000fe20008001205 */
[----:B------:R-:W-:Y:S01]  /*7290*/  ULDC UR4, c[0x0][0x638] ;  /* 0x00018e0000047ab9 */ /* 0x000fe20000000800 */
[----:B------:R-:W-:Y:S01]  /*72a0*/  LOP3.LUT R19, R19, UR14, RZ, 0xc0, !PT ;  /* 0x0000000e13137c12 */ /* 0x000fe2000f8ec0ff */
[----:B------:R-:W-:Y:S01]  /*72b0*/  ULDC UR5, c[0x0][0x610] ;  /* 0x0001840000057ab9 */ /* 0x000fe20000000800 */
[----:B------:R-:W-:Y:S02]  /*72c0*/  IMAD.MOV.U32 R4, RZ, RZ, 0x1 ;  /* 0x00000001ff047424 */ /* 0x000fe400078e00ff */
[----:B------:R-:W-:-:S02]  /*72d0*/  IMAD.MOV R7, RZ, RZ, -R5 ;  /* 0x000000ffff077224 */ /* 0x000fc400078e0a05 */
[----:B------:R-:W-:Y:S02]  /*72e0*/  IMAD R22, R5, UR13, R22 ;  /* 0x0000000d05167c24 */ /* 0x000fe4000f8e0216 */
[----:B0-----:R-:W-:Y:S02]  /*72f0*/  @P0 IMAD R15, R21, R24, R12 ;  /* 0x00000018150f0224 */ /* 0x001fe400078e020c */
[----:B------:R-:W-:Y:S01]  /*7300*/  IMAD R20, R7, UR4, R20 ;  /* 0x0000000407147c24 */ /* 0x000fe2000f8e0214 */
[----:B------:R-:W-:Y:S01]  /*7310*/  ULDC UR4, c[0x0][0x600] ;  /* 0x0001800000047ab9 */ /* 0x000fe20000000800 */
[----:B------:R-:W-:Y:S02]  /*7320*/  IMAD R15, R22, UR5, R15 ;  /* 0x00000005160f7c24 */ /* 0x000fe4000f8e020f */
[----:B------:R-:W-:Y:S02]  /*7330*/  IMAD R20, R20, UR4, R19 ;  /* 0x0000000414147c24 */ /* 0x000fe4000f8e0213 */
[----:B------:R-:W-:-:S03]  /*7340*/  IMAD.MOV.U32 R7, RZ, RZ, R14 ;  /* 0x000000ffff077224 */ /* 0x000fc600078e000e */
[----:B------:R-:W-:Y:S02]  /*7350*/  SEL R19, R20, R15, !P0 ;  /* 0x0000000f14137207 */ /* 0x000fe40004000000 */
[----:B------:R-:W-:-:S07]  /*7360*/  SEL R12, R15, R20, !P0 ;  /* 0x000000140f0c7207 */ /* 0x000fce0004000000 */
.L_x_174:
[----:B------:R-:W-:Y:S05]  /*7370*/  BSYNC B1 ;  /* 0x0000000000017941 */ /* 0x000fea0003800000 */
.L_x_173:
[----:B------:R-:W-:-:S13]  /*7380*/  LOP3.LUT P0, RZ, R4, 0xff, RZ, 0xc0, !PT ;  /* 0x000000ff04ff7812 */ /* 0x000fda000780c0ff */
[----:B------:R-:W-:Y:S05]  /*7390*/  @P0 BRA `(.L_x_177) ;  /* 0xfffffff400040947 */ /* 0x000fea000383ffff */
[----:B------:R-:W-:Y:S05]  /*73a0*/  BSYNC B0 ;  /* 0x0000000000007941 */ /* 0x000fea0003800000 */
.L_x_166:
[----:B------:R-:W-:-:S03]  /*73b0*/  UMOV UR4, 0xffffffff ;  /* 0xffffffff00047882 */ /* 0x000fc60000000000 */
[----:B------:R-:W-:Y:S05]  /*73c0*/  BRA.DIV UR4, `(.L_x_178) ;  /* 0x0000000204f07947 */ /* 0x000fea000b800000 */
[----:B------:R-:W-:-:S13]  /*73d0*/  ELECT P6, URZ, PT ;  /* 0x00000000003f782f */ /* 0x000fda00038c0000 */
.L_x_191:
[----:B------:R-:W-:Y:S04]  /*73e0*/  BSSY B0, `(.L_x_179) ;  /* 0x0000022000007945 */ /* 0x000fe80003800000 */
[----:B------:R-:W-:Y:S05]  /*73f0*/  @!P6 BRA `(.L_x_180) ;  /* 0x000000000080e947 */ /* 0x000fea0003800000 */
[----:B------:R-:W-:-:S04]  /*7400*/  LOP3.LUT R18, R18, 0x2, RZ, 0xfc, !PT ;  /* 0x0000000212127812 */ /* 0x000fc800078efcff */
[----:B------:R-:W-:-:S13]  /*7410*/  ISETP.NE.AND P0, PT, R18, 0x3, PT ;  /* 0x000000031200780c */ /* 0x000fda0003f05270 */
[----:B------:R-:W-:Y:S05]  /*7420*/  @!P0 BRA `(.L_x_181) ;  /* 0x0000000000048947 */ /* 0x000fea0003800000 */
[----:B------:R-:W-:Y:S01]  /*7430*/  BPT.TRAP 0x1 ;  /* 0x000000040000795c */ /* 0x000fe20000300000 */
.L_x_181:
[----:B------:R-:W0:Y:S01]  /*7440*/  S2R R5, SR_CgaCtaId ;  /* 0x0000000000057919 */ /* 0x000e220000008800 */
[----:B------:R-:W-:Y:S02]  /*7450*/  MOV R0, 0x400 ;  /* 0x0000040000007802 */ /* 0x000fe40000000f00 */
[----:B------:R-:W-:Y:S02]  /*7460*/  SHF.L.U32 R4, R3, 0x1f, RZ ;  /* 0x0000001f03047819 */ /* 0x000fe400000006ff */
[----:B0-----:R-:W-:-:S05]  /*7470*/  LEA R0, R5, R0, 0x18 ;  /* 0x0000000005007211 */ /* 0x001fca00078ec0ff */
[----:B------:R-:W-:-:S04]  /*7480*/  VIADD R0, R0, 0x18 ;  /* 0x0000001800007836 */ /* 0x000fc80000000000 */
[C---:B------:R-:W-:Y:S02]  /*7490*/  IMAD R7, R13.reuse, 0x8, R0 ;  /* 0x000000080d077824 */ /* 0x040fe400078e0200 */
[----:B------:R-:W-:Y:S02]  /*74a0*/  VIADD R13, R13, 0x1 ;  /* 0x000000010d0d7836 */ /* 0x000fe40000000000 */
[----:B------:R-:W0:Y:S03]  /*74b0*/  SYNCS.PHASECHK.TRANS64.TRYWAIT P0, [R7+URZ], R4 ;  /* 0x00000004070075a7 */ /* 0x000e26000800017f */
[----:B------:R-:W-:-:S04]  /*74c0*/  ISETP.NE.AND P1, PT, R13, 0x3, PT ;  /* 0x000000030d00780c */ /* 0x000fc80003f25270 */
[----:B------:R-:W-:Y:S02]  /*74d0*/  SEL R2, RZ, 0x1, P1 ;  /* 0x00000001ff027807 */ /* 0x000fe40000800000 */
[----:B------:R-:W-:Y:S02]  /*74e0*/  SEL R13, R13, RZ, P1 ;  /* 0x000000ff0d0d7207 */ /* 0x000fe40000800000 */
[----:B------:R-:W-:-:S03]  /*74f0*/  LOP3.LUT R9, R3, R2, RZ, 0x3c, !PT ;  /* 0x0000000203097212 */ /* 0x000fc600078e3cff */
[----:B------:R-:W-:Y:S01]  /*7500*/  IMAD R6, R13, 0x8, R0 ;  /* 0x000000080d067824 */ /* 0x000fe200078e0200 */
[----:B------:R-:W-:Y:S01]  /*7510*/  SHF.L.U32 R5, R9, 0x1f, RZ ;  /* 0x0000001f09057819 */ /* 0x000fe200000006ff */
[----:B0-----:R-:W-:Y:S06]  /*7520*/  @!P0 BRA `(.L_x_182) ;  /* 0x0000000000b88947 */ /* 0x001fec0003800000 */
.L_x_192:
[----:B------:R-:W1:Y:S01]  /*7530*/  SYNCS.PHASECHK.TRANS64.TRYWAIT P0, [R6+URZ], R5 ;  /* 0x00000005060075a7 */ /* 0x000e62000800017f */
[----:B------:R-:W-:-:S05]  /*7540*/  VIADD R2, R13, 0x1 ;  /* 0x000000010d027836 */ /* 0x000fca0000000000 */
[----:B------:R-:W-:-:S04]  /*7550*/  ISETP.NE.AND P1, PT, R2, 0x3, PT ;  /* 0x000000030200780c */ /* 0x000fc80003f25270 */
[----:B0-----:R-:W-:Y:S02]  /*7560*/  SEL R4, RZ, 0x1, P1 ;  /* 0x00000001ff047807 */ /* 0x001fe40000800000 */
[----:B------:R-:W-:Y:S02]  /*7570*/  SEL R3, R2, RZ, P1 ;  /* 0x000000ff02037207 */ /* 0x000fe40000800000 */
[----:B------:R-:W-:Y:S01]  /*7580*/  LOP3.LUT R4, R9, R4, RZ, 0x3c, !PT ;  /* 0x0000000409047212 */ /* 0x000fe200078e3cff */
[----:B-1----:R-:W-:Y:S06]  /*7590*/  @!P0 BRA `(.L_x_183) ;  /* 0x0000000000b08947 */ /* 0x002fec0003800000 */
.L_x_193:
[----:B------:R-:W-:Y:S01]  /*75a0*/  IMAD R3, R3, 0x8, R0 ;  /* 0x0000000803037824 */ /* 0x000fe200078e0200 */
[----:B------:R-:W-:-:S07]  /*75b0*/  SHF.L.U32 R0, R4, 0x1f, RZ ;  /* 0x0000001f04007819 */ /* 0x000fce00000006ff */
.L_x_184:
[----:B-1----:R1:W2:Y:S02]  /*75c0*/  SYNCS.PHASECHK.TRANS64.TRYWAIT P0, [R3+URZ], R0 ;  /* 0x00000000030075a7 */ /* 0x0022a4000800017f */
[----:B--2---:R-:W-:Y:S05]  /*75d0*/  @!P0 NANOSLEEP.SYNCS 0x989680 ;  /* 0x009896800000895d */ /* 0x004fea0003900000 */
[----:B------:R-:W2:Y:S02]  /*75e0*/  @!P0 SYNCS.PHASECHK.TRANS64 P0, [R3+URZ], R0 ;  /* 0x00000000030085a7 */ /* 0x000ea4000800007f */
[----:B--2---:R-:W-:Y:S05]  /*75f0*/  @!P0 BRA `(.L_x_184) ;  /* 0xfffffffc00f08947 */ /* 0x004fea000383ffff */
.L_x_180:
[----:B------:R-:W-:Y:S05]  /*7600*/  BSYNC B0 ;  /* 0x0000000000007941 */ /* 0x000fea0003800000 */
.L_x_179:
[----:B------:R-:W-:Y:S05]  /*7610*/  EXIT ;  /* 0x000000000000794d */ /* 0x000fea0003800000 */
.L_x_21:
[----:B-1----:R1:W2:Y:S02]  /*7620*/  SYNCS.PHASECHK.TRANS64.TRYWAIT P1, [R3+URZ], R0 ;  /* 0x00000000030075a7 */ /* 0x0022a4000802017f */
[----:B--2---:R-:W-:Y:S05]  /*7630*/  @!P1 NANOSLEEP.SYNCS 0x989680 ;  /* 0x009896800000995d */ /* 0x004fea0003900000 */
[----:B------:R-:W2:Y:S02]  /*7640*/  @!P1 SYNCS.PHASECHK.TRANS64 P1, [R3+URZ], R0 ;  /* 0x00000000030095a7 */ /* 0x000ea4000802007f */
[----:B--2---:R-:W-:Y:S05]  /*7650*/  @!P1 BRA `(.L_x_21) ;  /* 0xfffffffc00f09947 */ /* 0x004fea000383ffff */
[----:B------:R-:W-:Y:S05]  /*7660*/  BRA `(.L_x_20) ;  /* 0xffffffa000507947 */ /* 0x000fea000383ffff */
.L_x_26:
[----:B-1----:R1:W2:Y:S02]  /*7670*/  SYNCS.PHASECHK.TRANS64.TRYWAIT P1, [R5+URZ], R4 ;  /* 0x00000004050075a7 */ /* 0x0022a4000802017f */
[----:B--2---:R-:W-:Y:S05]  /*7680*/  @!P1 NANOSLEEP.SYNCS 0x989680 ;  /* 0x009896800000995d */ /* 0x004fea0003900000 */
[----:B------:R-:W2:Y:S02]  /*7690*/  @!P1 SYNCS.PHASECHK.TRANS64 P1, [R5+URZ], R4 ;  /* 0x00000004050095a7 */ /* 0x000ea4000802007f */
[----:B--2---:R-:W-:Y:S05]  /*76a0*/  @!P1 BRA `(.L_x_26) ;  /* 0xfffffffc00f09947 */ /* 0x004fea000383ffff */
[----:B------:R-:W-:Y:S05]  /*76b0*/  BRA `(.L_x_25) ;  /* 0xffffffa4009c7947 */ /* 0x000fea000383ffff */
.L_x_167:
[----:B------:R-:W-:Y:S01]  /*76c0*/  BSSY B1, `(.L_x_185) ;  /* 0x0000006000017945 */ /* 0x000fe20003800000 */
[----:B------:R-:W-:-:S07]  /*76d0*/  IMAD.MOV.U32 R15, RZ, RZ, -0x1 ;  /* 0xffffffffff0f7424 */ /* 0x000fce00078e00ff */
[----:B------:R-:W-:Y:S05]  /*76e0*/  WARPSYNC.COLLECTIVE R15, `(.L_x_186) ;  /* 0x000000000f0c7348 */ /* 0x000fea0003c00000 */
[----:B------:R-:W-:Y:S02]  /*76f0*/  ELECT P6, UR62, PT ;  /* 0x00000000003e782f */ /* 0x000fe400038c0000 */
[----:B------:R-:W-:Y:S01]  /*7700*/  MOV R14, UR62 ;  /* 0x0000003e000e7c02 */ /* 0x000fe20008000f00 */
[----:B------:R-:W-:Y:S10]  /*7710*/  ENDCOLLECTIVE ;  /* 0x000000000000791b */ /* 0x000ff40003800000 */
.L_x_186:
[----:B------:R-:W-:Y:S05]  /*7720*/  BSYNC B1 ;  /* 0x0000000000017941 */ /* 0x000fea0003800000 */
.L_x_185:
[----:B------:R-:W-:Y:S05]  /*7730*/  BRA `(.L_x_187) ;  /* 0xfffffff000287947 */ /* 0x000fea000383ffff */
.L_x_170:
[----:B0-----:R0:W1:Y:S02]  /*7740*/  SYNCS.PHASECHK.TRANS64.TRYWAIT P0, [R21+URZ+0x18], R12 ;  /* 0x0000180c150075a7 */ /* 0x001064000800017f */
[----:B-1----:R-:W-:Y:S05]  /*7750*/  @!P0 NANOSLEEP.SYNCS 0x989680 ;  /* 0x009896800000895d */ /* 0x002fea0003900000 */
[----:B------:R-:W1:Y:S02]  /*7760*/  @!P0 SYNCS.PHASECHK.TRANS64 P0, [R21+URZ+0x18], R12 ;  /* 0x0000180c150085a7 */ /* 0x000e64000800007f */
[----:B-1----:R-:W-:Y:S05]  /*7770*/  @!P0 BRA `(.L_x_170) ;  /* 0xfffffffc00f08947 */ /* 0x002fea000383ffff */
[----:B------:R-:W-:Y:S05]  /*7780*/  BRA `(.L_x_188) ;  /* 0xfffffff000647947 */ /* 0x000fea000383ffff */
.L_x_178:
[----:B------:R-:W-:Y:S01]  /*7790*/  BSSY B0, `(.L_x_189) ;  /* 0x0000006000007945 */ /* 0x000fe20003800000 */
[----:B------:R-:W-:-:S07]  /*77a0*/  IMAD.MOV.U32 R15, RZ, RZ, -0x1 ;  /* 0xffffffffff0f7424 */ /* 0x000fce00078e00ff */
[----:B------:R-:W-:Y:S05]  /*77b0*/  WARPSYNC.COLLECTIVE R15, `(.L_x_190) ;  /* 0x000000000f0c7348 */ /* 0x000fea0003c00000 */
[----:B------:R-:W-:Y:S02]  /*77c0*/  ELECT P6, UR62, PT ;  /* 0x00000000003e782f */ /* 0x000fe400038c0000 */
[----:B------:R-:W-:Y:S01]  /*77d0*/  MOV R14, UR62 ;  /* 0x0000003e000e7c02 */ /* 0x000fe20008000f00 */
[----:B------:R-:W-:Y:S10]  /*77e0*/  ENDCOLLECTIVE ;  /* 0x000000000000791b */ /* 0x000ff40003800000 */
.L_x_190:
[----:B------:R-:W-:Y:S05]  /*77f0*/  BSYNC B0 ;  /* 0x0000000000007941 */ /* 0x000fea0003800000 */
.L_x_189:
[----:B------:R-:W-:Y:S05]  /*7800*/  BRA `(.L_x_191) ;  /* 0xfffffff800f47947 */ /* 0x000fea000383ffff */
.L_x_182:
[----:B0-----:R0:W1:Y:S02]  /*7810*/  SYNCS.PHASECHK.TRANS64.TRYWAIT P0, [R7+URZ], R4 ;  /* 0x00000004070075a7 */ /* 0x001064000800017f */
[----:B-1----:R-:W-:Y:S05]  /*7820*/  @!P0 NANOSLEEP.SYNCS 0x989680 ;  /* 0x009896800000895d */ /* 0x002fea0003900000 */
[----:B------:R-:W1:Y:S02]  /*7830*/  @!P0 SYNCS.PHASECHK.TRANS64 P0, [R7+URZ], R4 ;  /* 0x00000004070085a7 */ /* 0x000e64000800007f */
[----:B-1----:R-:W-:Y:S05]  /*7840*/  @!P0 BRA `(.L_x_182) ;  /* 0xfffffffc00f08947 */ /* 0x002fea000383ffff */
[----:B------:R-:W-:Y:S05]  /*7850*/  BRA `(.L_x_192) ;  /* 0xfffffffc00347947 */ /* 0x000fea000383ffff */
.L_x_183:
[----:B0-----:R0:W1:Y:S02]  /*7860*/  SYNCS.PHASECHK.TRANS64.TRYWAIT P0, [R6+URZ], R5 ;  /* 0x00000005060075a7 */ /* 0x001064000800017f */
[----:B-1----:R-:W-:Y:S05]  /*7870*/  @!P0 NANOSLEEP.SYNCS 0x989680 ;  /* 0x009896800000895d */ /* 0x002fea0003900000 */
[----:B------:R-:W1:Y:S02]  /*7880*/  @!P0 SYNCS.PHASECHK.TRANS64 P0, [R6+URZ], R5 ;  /* 0x00000005060085a7 */ /* 0x000e64000800007f */
[----:B-1----:R-:W-:Y:S05]  /*7890*/  @!P0 BRA `(.L_x_183) ;  /* 0xfffffffc00f08947 */ /* 0x002fea000383ffff */
[----:B------:R-:W-:Y:S05]  /*78a0*/  BRA `(.L_x_193) ;  /* 0xfffffffc003c7947 */ /* 0x000fea000383ffff */
.L_x_194:
[----:B------:R-:W-:-:S00]  /*78b0*/  BRA `(.L_x_194) ;  /* 0xfffffffc00fc7947 */ /* 0x000fc0000383ffff */
[----:B------:R-:W-:-:S00]  /*78c0*/  NOP ;  /* 0x0000000000007918 */ /* 0x000fc00000000000 */
        /* <DEDUP_REMOVED lines=11> */
.L_x_195:


//--------------------- .nv.global.init           --------------------------
	.section	.nv.global.init,"aw",@progbits
.nv.global.init:
	.type		$str$22,@object
	.size		$str$22,($str$23 - $str$22)
$str$22:
        /*0000*/ 	.byte	0x6b, 0x5f, 0x74, 0x69, 0x6c, 0x65, 0x5f, 0x63, 0x6f, 0x75, 0x6e, 0x74, 0x20, 0x3e, 0x3d, 0x20
        /*0010*/ 	.byte	0x31, 0x00
	.type		$str$23,@object
	.size		$str$23,(__unnamed_1 - $str$23)
$str$23:
        /*0012*/ 	.byte	0x2f, 0x74, 0x6d, 0x70, 0x2f, 0x63, 0x75, 0x74, 0x6c, 0x61, 0x73, 0x73, 0x5f, 0x73, 0x77, 0x65
        /*0022*/ 	.byte	0x65, 0x70, 0x5f, 0x73, 0x72, 0x63, 0x2f, 0x69, 0x6e, 0x63, 0x6c, 0x75, 0x64, 0x65, 0x2f, 0x63
        /*0032*/ 	.byte	0x75, 0x74, 0x6c, 0x61, 0x73, 0x73, 0x2f, 0x67, 0x65, 0x6d, 0x6d, 0x2f, 0x63, 0x6f, 0x6c, 0x6c
        /*0042*/ 	.byte	0x65, 0x63, 0x74, 0x69, 0x76, 0x65, 0x2f, 0x73, 0x6d, 0x39, 0x30, 0x5f, 0x6d, 0x6d, 0x61, 0x5f
        /*0052*/ 	.byte	0x74, 0x6d, 0x61, 0x5f, 0x67, 0x6d, 0x6d, 0x61, 0x5f, 0x73, 0x73, 0x5f, 0x77, 0x61, 0x72, 0x70
        /*0062*/ 	.byte	0x73, 0x70, 0x65, 0x63, 0x69, 0x61, 0x6c, 0x69, 0x7a, 0x65, 0x64, 0x2e, 0x68, 0x70, 0x70, 0x00
	.type		__unnamed_1,@object
	.size		__unnamed_1,(.L_0 - __unnamed_1)
__unnamed_1:
        /*0072*/ 	.byte	0x76, 0x6f, 0x69, 0x64, 0x20, 0x63, 0x75, 0x74, 0x6c, 0x61, 0x73, 0x73, 0x3a, 0x3a, 0x67, 0x65
        /* <DEDUP_REMOVED lines=176> */
        /*0b82*/ 	.byte	0x6e, 0x74, 0x69, 0x74, 0x79, 0x5d, 0x00
.L_0:


//--------------------- .nv.shared._ZN7cutlass13device_kernelINS_4gemm6kernel13GemmUniversalIN4cute5tupleIJiiiiEEENS1_10collective13CollectiveMmaINS1_34MainloopSm90TmaGmmaWarpSpecializedILi3ENS5_IJNS4_1CILi4EEESB_NSA_ILi1EEEEEENS1_35KernelTmaWarpSpecializedCooperativeEEENS5_IJNSA_ILi128EEESG_NSA_ILi64EEEEEEfNS5_IJlSC_lEEEfSJ_NS4_8TiledMMAINS4_8MMA_AtomIJNS4_4SM904GMMA30MMA_64x128x8_F32TF32TF32_SS_TNILNSN_7ScaleInE1ELSP_1EEEEEENS4_6LayoutINS5_IJNSA_ILi2EEESC_SC_EEENS5_IJSC_NSA_ILi0EEESV_EEEEENS5_IJNS4_10UnderscoreESY_SY_EEEEENS4_23SM90_TMA_LOAD_MULTICASTENS4_14ComposedLayoutINS4_7SwizzleILi3ELi4ELi3EEENS4_18smem_ptr_flag_bitsILi32EEENSS_INS5_IJNSA_ILi8EEENSA_ILi32EEEEEENS5_IJS18_SC_EEEEEEEvNS4_8identityES11_S1C_vS1D_EENS_8epilogue10collective6detail29Sm90TmaWarpSpecializedAdapterINS1G_15DefaultEpilogueIfSJ_SJ_NS1F_6thread17LinearCombinationIfLi1EffLNS1K_9ScaleType4KindE0ELNS_15FloatRoundStyleE2EfEENS1_15EpilogueDefaultEEEEEvvEEEEvNT_6ParamsE --------------------------
	.section	.nv.shared._ZN7cutlass13device_kernelINS_4gemm6kernel13GemmUniversalIN4cute5tupleIJiiiiEEENS1_10collective13CollectiveMmaINS1_34MainloopSm90TmaGmmaWarpSpecializedILi3ENS5_IJNS4_1CILi4EEESB_NSA_ILi1EEEEEENS1_35KernelTmaWarpSpecializedCooperativeEEENS5_IJNSA_ILi128EEESG_NSA_ILi64EEEEEEfNS5_IJlSC_lEEEfSJ_NS4_8TiledMMAINS4_8MMA_AtomIJNS4_4SM904GMMA30MMA_64x128x8_F32TF32TF32_SS_TNILNSN_7ScaleInE1ELSP_1EEEEEENS4_6LayoutINS5_IJNSA_ILi2EEESC_SC_EEENS5_IJSC_NSA_ILi0EEESV_EEEEENS5_IJNS4_10UnderscoreESY_SY_EEEEENS4_23SM90_TMA_LOAD_MULTICASTENS4_14ComposedLayoutINS4_7SwizzleILi3ELi4ELi3EEENS4_18smem_ptr_flag_bitsILi32EEENSS_INS5_IJNSA_ILi8EEENSA_ILi32EEEEEENS5_IJS18_SC_EEEEEEEvNS4_8identityES11_S1C_vS1D_EENS_8epilogue10collective6detail29Sm90TmaWarpSpecializedAdapterINS1G_15DefaultEpilogueIfSJ_SJ_NS1F_6thread17LinearCombinationIfLi1EffLNS1K_9ScaleType4KindE0ELNS_15FloatRoundStyleE2EfEENS1_15EpilogueDefaultEEEEEvvEEEEvNT_6ParamsE,"aw",@nobits
	.sectionflags	@""
	.align	16
	.zero		1024


//--------------------- .nv.shared.reserved.0     --------------------------
	.section	.nv.shared.reserved.0,"aw",@nobits
	.weak		__nv_reservedSMEM_offset_0_alias
	.size		__nv_reservedSMEM_offset_0_alias, 0, 0
	.other		__nv_reservedSMEM_offset_0_alias,@"STO_CUDA_RESERVED_SHARED STV_DEFAULT"
__nv_reservedSMEM_offset_0_alias:
	.zero		0


//--------------------- .nv.global                --------------------------
	.section	.nv.global,"aw",@nobits
.nv.global:
	.type		_ZN40_INTERNAL_37436daf_4_k_cu_4d17f2d9_230434cute1_E,@object
	.size		_ZN40_INTERNAL_37436daf_4_k_cu_4d17f2d9_230434cute1_E,(_ZN40_INTERNAL_37436daf_4_k_cu_4d17f2d9_230434cuda3std3__45__cpo6cbeginE - _ZN40_INTERNAL_37436daf_4_k_cu_4d17f2d9_230434cute1_E)
_ZN40_INTERNAL_37436daf_4_k_cu_4d17f2d9_230434cute1_E:
	.zero		1
	.type		_ZN40_INTERNAL_37436daf_4_k_cu_4d17f2d9_230434cuda3std3__45__cpo6cbeginE,@object
	.size		_ZN40_INTERNAL_37436daf_4_k_cu_4d17f2d9_230434cuda3std3__45__cpo6cbeginE,(_ZN40_INTERNAL_37436daf_4_k_cu_4d17f2d9_230434cuda3std3__48in_placeE - _ZN40_INTERNAL_37436daf_4_k_cu_4d17f2d9_230434cuda3std3__45__cpo6cbeginE)
_ZN40_INTERNAL_37436daf_4_k_cu_4d17f2d9_230434cuda3std3__45__cpo6cbeginE:
	.zero		1
	.type		_ZN40_INTERNAL_37436daf_4_k_cu_4d17f2d9_230434cuda3std3__48in_placeE,@object
	.size		_ZN40_INTERNAL_37436daf_4_k_cu_4d17f2d9_230434cuda3std3__48in_placeE,(_ZN40_INTERNAL_37436daf_4_k_cu_4d17f2d9_230434cuda3std6ranges3__45__cpo9iter_moveE - _ZN40_INTERNAL_37436daf_4_k_cu_4d17f2d9_230434cuda3std3__48in_placeE)
_ZN40_INTERNAL_37436daf_4_k_cu_4d17f2d9_230434cuda3std3__48in_placeE:
	.zero		1
	.type		_ZN40_INTERNAL_37436daf_4_k_cu_4d17f2d9_230434cuda3std6ranges3__45__cpo9iter_moveE,@object
	.size		_ZN40_INTERNAL_37436daf_4_k_cu_4d17f2d9_230434cuda3std6ranges3__45__cpo9iter_moveE,(_ZN40_INTERNAL_37436daf_4_k_cu_4d17f2d9_230434cuda3std3__45__cpo5beginE - _ZN40_INTERNAL_37436daf_4_k_cu_4d17f2d9_230434cuda3std6ranges3__45__cpo9iter_moveE)
_ZN40_INTERNAL_37436daf_4_k_cu_4d17f2d9_230434cuda3std6ranges3__45__cpo9iter_moveE:
	.zero		1
	.type		_ZN40_INTERNAL_37436daf_4_k_cu_4d17f2d9_230434cuda3std3__45__cpo5beginE,@object
	.size		_ZN40_INTERNAL_37436daf_4_k_cu_4d17f2d9_230434cuda3std3__45__cpo5beginE,(_ZN40_INTERNAL_37436daf_4_k_cu_4d17f2d9_230434cuda3std3__442_GLOBAL__N__37436daf_4_k_cu_4d17f2d9_230436ignoreE - _ZN40_INTERNAL_37436daf_4_k_cu_4d17f2d9_230434cuda3std3__45__cpo5beginE)
_ZN40_INTERNAL_37436daf_4_k_cu_4d17f2d9_230434cuda3std3__45__cpo5beginE:
	.zero		1
	.type		_ZN40_INTERNAL_37436daf_4_k_cu_4d17f2d9_230434cuda3std3__442_GLOBAL__N__37436daf_4_k_cu_4d17f2d9_230436ignoreE,@object
	.size		_ZN40_INTERNAL_37436daf_4_k_cu_4d17f2d9_230434cuda3std3__442_GLOBAL__N__37436daf_4_k_cu_4d17f2d9_230436ignoreE,(_ZN40_INTERNAL_37436daf_4_k_cu_4d17f2d9_230434cute7productE - _ZN40_INTERNAL_37436daf_4_k_cu_4d17f2d9_230434cuda3std3__442_GLOBAL__N__37436daf_4_k_cu_4d17f2d9_230436ignoreE)
_ZN40_INTERNAL_37436daf_4_k_cu_4d17f2d9_230434cuda3std3__442_GLOBAL__N__37436daf_4_k_cu_4d17f2d9_230436ignoreE:
	.zero		1
	.type		_ZN40_INTERNAL_37436daf_4_k_cu_4d17f2d9_230434cute7productE,@object
	.size		_ZN40_INTERNAL_37436daf_4_k_cu_4d17f2d9_230434cute7productE,(_ZN40_INTERNAL_37436daf_4_k_cu_4d17f2d9_230434cuda3std3__45__cpo3endE - _ZN40_INTERNAL_37436daf_4_k_cu_4d17f2d9_230434cute7productE)
_ZN40_INTERNAL_37436daf_4_k_cu_4d17f2d9_230434cute7productE:
	.zero		1
	.type		_ZN40_INTERNAL_37436daf_4_k_cu_4d17f2d9_230434cuda3std3__45__cpo3endE,@object
	.size		_ZN40_INTERNAL_37436daf_4_k_cu_4d17f2d9_230434cuda3std3__45__cpo3endE,(_ZN40_INTERNAL_37436daf_4_k_cu_4d17f2d9_230434cuda3std3__419piecewise_constructE - _ZN40_INTERNAL_37436daf_4_k_cu_4d17f2d9_230434cuda3std3__45__cpo3endE)
_ZN40_INTERNAL_37436daf_4_k_cu_4d17f2d9_230434cuda3std3__45__cpo3endE:
	.zero		1
	.type		_ZN40_INTERNAL_37436daf_4_k_cu_4d17f2d9_230434cuda3std3__419piecewise_constructE,@object
	.size		_ZN40_INTERNAL_37436daf_4_k_cu_4d17f2d9_230434cuda3std3__419piecewise_constructE,(_ZN40_INTERNAL_37436daf_4_k_cu_4d17f2d9_230434cuda3std3__45__cpo4cendE - _ZN40_INTERNAL_37436daf_4_k_cu_4d17f2d9_230434cuda3std3__419piecewise_constructE)
_ZN40_INTERNAL_37436daf_4_k_cu_4d17f2d9_230434cuda3std3__419piecewise_constructE:
	.zero		1
	.type		_ZN40_INTERNAL_37436daf_4_k_cu_4d17f2d9_230434cuda3std3__45__cpo4cendE,@object
	.size		_ZN40_INTERNAL_37436daf_4_k_cu_4d17f2d9_230434cuda3std3__45__cpo4cendE,(_ZN40_INTERNAL_37436daf_4_k_cu_4d17f2d9_230434cuda3std6ranges3__45__cpo4swapE - _ZN40_INTERNAL_37436daf_4_k_cu_4d17f2d9_230434cuda3std3__45__cpo4cendE)
_ZN40_INTERNAL_37436daf_4_k_cu_4d17f2d9_230434cuda3std3__45__cpo4cendE:
	.zero		1
	.type		_ZN40_INTERNAL_37436daf_4_k_cu_4d17f2d9_230434cuda3std6ranges3__45__cpo4swapE,@object
	.size		_ZN40_INTERNAL_37436daf_4_k_cu_4d17f2d9_230434cuda3std6ranges3__45__cpo4swapE,(.L_8 - _ZN40_INTERNAL_37436daf_4_k_cu_4d17f2d9_230434cuda3std6ranges3__45__cpo4swapE)
_ZN40_INTERNAL_37436daf_4_k_cu_4d17f2d9_230434cuda3std6ranges3__45__cpo4swapE:
	.zero		1
.L_8:


//--------------------- .nv.constant0._ZN7cutlass13device_kernelINS_4gemm6kernel13GemmUniversalIN4cute5tupleIJiiiiEEENS1_10collective13CollectiveMmaINS1_34MainloopSm90TmaGmmaWarpSpecializedILi3ENS5_IJNS4_1CILi4EEESB_NSA_ILi1EEEEEENS1_35KernelTmaWarpSpecializedCooperativeEEENS5_IJNSA_ILi128EEESG_NSA_ILi64EEEEEEfNS5_IJlSC_lEEEfSJ_NS4_8TiledMMAINS4_8MMA_AtomIJNS4_4SM904GMMA30MMA_64x128x8_F32TF32TF32_SS_TNILNSN_7ScaleInE1ELSP_1EEEEEENS4_6LayoutINS5_IJNSA_ILi2EEESC_SC_EEENS5_IJSC_NSA_ILi0EEESV_EEEEENS5_IJNS4_10UnderscoreESY_SY_EEEEENS4_23SM90_TMA_LOAD_MULTICASTENS4_14ComposedLayoutINS4_7SwizzleILi3ELi4ELi3EEENS4_18smem_ptr_flag_bitsILi32EEENSS_INS5_IJNSA_ILi8EEENSA_ILi32EEEEEENS5_IJS18_SC_EEEEEEEvNS4_8identityES11_S1C_vS1D_EENS_8epilogue10collective6detail29Sm90TmaWarpSpecializedAdapterINS1G_15DefaultEpilogueIfSJ_SJ_NS1F_6thread17LinearCombinationIfLi1EffLNS1K_9ScaleType4KindE0ELNS_15FloatRoundStyleE2EfEENS1_15EpilogueDefaultEEEEEvvEEEEvNT_6ParamsE --------------------------
	.section	.nv.constant0._ZN7cutlass13device_kernelINS_4gemm6kernel13GemmUniversalIN4cute5tupleIJiiiiEEENS1_10collective13CollectiveMmaINS1_34MainloopSm90TmaGmmaWarpSpecializedILi3ENS5_IJNS4_1CILi4EEESB_NSA_ILi1EEEEEENS1_35KernelTmaWarpSpecializedCooperativeEEENS5_IJNSA_ILi128EEESG_NSA_ILi64EEEEEEfNS5_IJlSC_lEEEfSJ_NS4_8TiledMMAINS4_8MMA_AtomIJNS4_4SM904GMMA30MMA_64x128x8_F32TF32TF32_SS_TNILNSN_7ScaleInE1ELSP_1EEEEEENS4_6LayoutINS5_IJNSA_ILi2EEESC_SC_EEENS5_IJSC_NSA_ILi0EEESV_EEEEENS5_IJNS4_10UnderscoreESY_SY_EEEEENS4_23SM90_TMA_LOAD_MULTICASTENS4_14ComposedLayoutINS4_7SwizzleILi3ELi4ELi3EEENS4_18smem_ptr_flag_bitsILi32EEENSS_INS5_IJNSA_ILi8EEENSA_ILi32EEEEEENS5_IJS18_SC_EEEEEEEvNS4_8identityES11_S1C_vS1D_EENS_8epilogue10collective6detail29Sm90TmaWarpSpecializedAdapterINS1G_15DefaultEpilogueIfSJ_SJ_NS1F_6thread17LinearCombinationIfLi1EffLNS1K_9ScaleType4KindE0ELNS_15FloatRoundStyleE2EfEENS1_15EpilogueDefaultEEEEEvvEEEEvNT_6ParamsE,"a",@progbits
	.sectionflags	@""
	.align	4
.nv.constant0._ZN7cutlass13device_kernelINS_4gemm6kernel13GemmUniversalIN4cute5tupleIJiiiiEEENS1_10collective13CollectiveMmaINS1_34MainloopSm90TmaGmmaWarpSpecializedILi3ENS5_IJNS4_1CILi4EEESB_NSA_ILi1EEEEEENS1_35KernelTmaWarpSpecializedCooperativeEEENS5_IJNSA_ILi128EEESG_NSA_ILi64EEEEEEfNS5_IJlSC_lEEEfSJ_NS4_8TiledMMAINS4_8MMA_AtomIJNS4_4SM904GMMA30MMA_64x128x8_F32TF32TF32_SS_TNILNSN_7ScaleInE1ELSP_1EEEEEENS4_6LayoutINS5_IJNSA_ILi2EEESC_SC_EEENS5_IJSC_NSA_ILi0EEESV_EEEEENS5_IJNS4_10UnderscoreESY_SY_EEEEENS4_23SM90_TMA_LOAD_MULTICASTENS4_14ComposedLayoutINS4_7SwizzleILi3ELi4ELi3EEENS4_18smem_ptr_flag_bitsILi32EEENSS_INS5_IJNSA_ILi8EEENSA_ILi32EEEEEENS5_IJS18_SC_EEEEEEEvNS4_8identityES11_S1C_vS1D_EENS_8epilogue10collective6detail29Sm90TmaWarpSpecializedAdapterINS1G_15DefaultEpilogueIfSJ_SJ_NS1F_6thread17LinearCombinationIfLi1EffLNS1K_9ScaleType4KindE0ELNS_15FloatRoundStyleE2EfEENS1_15EpilogueDefaultEEEEEvvEEEEvNT_6ParamsE:
	.zero		1664


//--------------------- SYMBOLS --------------------------

	.type		.nv.reservedSmem.offset0,@object
	.size		.nv.reservedSmem.offset0,0x4
	.type		__assertfail,@function
